//
// Generated by NVIDIA NVVM Compiler
//
// Compiler Build ID: CL-36424714
// Cuda compilation tools, release 13.0, V13.0.88
// Based on NVVM 20.0.0
//

.version 9.0
.target sm_100
.address_size 64

	// .globl	_Z12setup_curandP17curandStateXORWOWmii
.global .align 4 .b8 precalc_xorwow_matrix[102400];
.global .align 4 .b8 precalc_xorwow_offset_matrix[102400];
.global .align 4 .b8 mrg32k3aM1[2304];
.global .align 4 .b8 mrg32k3aM2[2304];
.global .align 4 .b8 mrg32k3aM1SubSeq[2016];
.global .align 4 .b8 mrg32k3aM2SubSeq[2016];
.global .align 4 .b8 mrg32k3aM1Seq[2304];
.global .align 4 .b8 mrg32k3aM2Seq[2304];
.const .align 8 .b8 __cr_lgamma_table[72];

.visible .entry _Z12setup_curandP17curandStateXORWOWmii(
	.param .u64 .ptr .align 1 _Z12setup_curandP17curandStateXORWOWmii_param_0,
	.param .u64 _Z12setup_curandP17curandStateXORWOWmii_param_1,
	.param .u32 _Z12setup_curandP17curandStateXORWOWmii_param_2,
	.param .u32 _Z12setup_curandP17curandStateXORWOWmii_param_3
)
{
	.reg .pred 	%p<25>;
	.reg .b32 	%r<413>;
	.reg .b64 	%rd<19>;

	ld.param.u64 	%rd8, [_Z12setup_curandP17curandStateXORWOWmii_param_0];
	ld.param.u64 	%rd9, [_Z12setup_curandP17curandStateXORWOWmii_param_1];
	ld.param.u32 	%r183, [_Z12setup_curandP17curandStateXORWOWmii_param_2];
	ld.param.u32 	%r184, [_Z12setup_curandP17curandStateXORWOWmii_param_3];
	mov.u32 	%r1, %tid.x;
	mul.lo.s32 	%r185, %r184, %r183;
	setp.ge.s32 	%p1, %r1, %r185;
	@%p1 bra 	$L__BB0_44;
	cvta.to.global.u64 	%rd10, %rd8;
	cvt.u64.u32 	%rd18, %r1;
	mul.wide.u32 	%rd11, %r1, 48;
	add.s64 	%rd2, %rd10, %rd11;
	cvt.u32.u64 	%r186, %rd9;
	xor.b32  	%r187, %r186, -1429050551;
	mul.lo.s32 	%r188, %r187, 1099087573;
	{ .reg .b32 tmp; mov.b64 {tmp, %r189}, %rd9; }
	xor.b32  	%r190, %r189, -136515619;
	mul.lo.s32 	%r191, %r190, -1703105765;
	add.s32 	%r192, %r188, %r191;
	add.s32 	%r193, %r192, 6615241;
	add.s32 	%r194, %r188, 123456789;
	st.global.v2.u32 	[%rd2], {%r193, %r194};
	xor.b32  	%r195, %r188, 362436069;
	add.s32 	%r196, %r191, 521288629;
	st.global.v2.u32 	[%rd2+8], {%r195, %r196};
	xor.b32  	%r197, %r191, 88675123;
	add.s32 	%r198, %r188, 5783321;
	st.global.v2.u32 	[%rd2+16], {%r197, %r198};
	setp.eq.s32 	%p2, %r1, 0;
	@%p2 bra 	$L__BB0_43;
	mov.b32 	%r319, 0;
$L__BB0_3:
	and.b64  	%rd4, %rd18, 3;
	setp.eq.s64 	%p3, %rd4, 0;
	@%p3 bra 	$L__BB0_42;
	mul.wide.u32 	%rd12, %r319, 3200;
	mov.u64 	%rd13, precalc_xorwow_matrix;
	add.s64 	%rd5, %rd13, %rd12;
	cvt.u32.u64 	%r3, %rd4;
	mov.b32 	%r320, 0;
$L__BB0_5:
	mov.b32 	%r333, 0;
	mov.u32 	%r334, %r333;
	mov.u32 	%r335, %r333;
	mov.u32 	%r336, %r333;
	mov.u32 	%r337, %r333;
	mov.u32 	%r326, %r333;
$L__BB0_6:
	mul.wide.u32 	%rd14, %r326, 4;
	add.s64 	%rd15, %rd2, %rd14;
	ld.global.u32 	%r11, [%rd15+4];
	shl.b32 	%r12, %r326, 5;
	mov.b32 	%r332, 0;
$L__BB0_7:
	.pragma "nounroll";
	shr.u32 	%r203, %r11, %r332;
	and.b32  	%r204, %r203, 1;
	setp.eq.b32 	%p4, %r204, 1;
	not.pred 	%p5, %p4;
	add.s32 	%r205, %r12, %r332;
	mul.lo.s32 	%r206, %r205, 5;
	mul.wide.u32 	%rd16, %r206, 4;
	add.s64 	%rd6, %rd5, %rd16;
	@%p5 bra 	$L__BB0_9;
	ld.global.u32 	%r207, [%rd6];
	xor.b32  	%r337, %r337, %r207;
	ld.global.u32 	%r208, [%rd6+4];
	xor.b32  	%r336, %r336, %r208;
	ld.global.u32 	%r209, [%rd6+8];
	xor.b32  	%r335, %r335, %r209;
	ld.global.u32 	%r210, [%rd6+12];
	xor.b32  	%r334, %r334, %r210;
	ld.global.u32 	%r211, [%rd6+16];
	xor.b32  	%r333, %r333, %r211;
$L__BB0_9:
	and.b32  	%r213, %r203, 2;
	setp.eq.s32 	%p6, %r213, 0;
	@%p6 bra 	$L__BB0_11;
	ld.global.u32 	%r214, [%rd6+20];
	xor.b32  	%r337, %r337, %r214;
	ld.global.u32 	%r215, [%rd6+24];
	xor.b32  	%r336, %r336, %r215;
	ld.global.u32 	%r216, [%rd6+28];
	xor.b32  	%r335, %r335, %r216;
	ld.global.u32 	%r217, [%rd6+32];
	xor.b32  	%r334, %r334, %r217;
	ld.global.u32 	%r218, [%rd6+36];
	xor.b32  	%r333, %r333, %r218;
$L__BB0_11:
	and.b32  	%r220, %r203, 4;
	setp.eq.s32 	%p7, %r220, 0;
	@%p7 bra 	$L__BB0_13;
	ld.global.u32 	%r221, [%rd6+40];
	xor.b32  	%r337, %r337, %r221;
	ld.global.u32 	%r222, [%rd6+44];
	xor.b32  	%r336, %r336, %r222;
	ld.global.u32 	%r223, [%rd6+48];
	xor.b32  	%r335, %r335, %r223;
	ld.global.u32 	%r224, [%rd6+52];
	xor.b32  	%r334, %r334, %r224;
	ld.global.u32 	%r225, [%rd6+56];
	xor.b32  	%r333, %r333, %r225;
$L__BB0_13:
	and.b32  	%r227, %r203, 8;
	setp.eq.s32 	%p8, %r227, 0;
	@%p8 bra 	$L__BB0_15;
	ld.global.u32 	%r228, [%rd6+60];
	xor.b32  	%r337, %r337, %r228;
	ld.global.u32 	%r229, [%rd6+64];
	xor.b32  	%r336, %r336, %r229;
	ld.global.u32 	%r230, [%rd6+68];
	xor.b32  	%r335, %r335, %r230;
	ld.global.u32 	%r231, [%rd6+72];
	xor.b32  	%r334, %r334, %r231;
	ld.global.u32 	%r232, [%rd6+76];
	xor.b32  	%r333, %r333, %r232;
$L__BB0_15:
	and.b32  	%r234, %r203, 16;
	setp.eq.s32 	%p9, %r234, 0;
	@%p9 bra 	$L__BB0_17;
	ld.global.u32 	%r235, [%rd6+80];
	xor.b32  	%r337, %r337, %r235;
	ld.global.u32 	%r236, [%rd6+84];
	xor.b32  	%r336, %r336, %r236;
	ld.global.u32 	%r237, [%rd6+88];
	xor.b32  	%r335, %r335, %r237;
	ld.global.u32 	%r238, [%rd6+92];
	xor.b32  	%r334, %r334, %r238;
	ld.global.u32 	%r239, [%rd6+96];
	xor.b32  	%r333, %r333, %r239;
$L__BB0_17:
	and.b32  	%r241, %r203, 32;
	setp.eq.s32 	%p10, %r241, 0;
	@%p10 bra 	$L__BB0_19;
	ld.global.u32 	%r242, [%rd6+100];
	xor.b32  	%r337, %r337, %r242;
	ld.global.u32 	%r243, [%rd6+104];
	xor.b32  	%r336, %r336, %r243;
	ld.global.u32 	%r244, [%rd6+108];
	xor.b32  	%r335, %r335, %r244;
	ld.global.u32 	%r245, [%rd6+112];
	xor.b32  	%r334, %r334, %r245;
	ld.global.u32 	%r246, [%rd6+116];
	xor.b32  	%r333, %r333, %r246;
$L__BB0_19:
	and.b32  	%r248, %r203, 64;
	setp.eq.s32 	%p11, %r248, 0;
	@%p11 bra 	$L__BB0_21;
	ld.global.u32 	%r249, [%rd6+120];
	xor.b32  	%r337, %r337, %r249;
	ld.global.u32 	%r250, [%rd6+124];
	xor.b32  	%r336, %r336, %r250;
	ld.global.u32 	%r251, [%rd6+128];
	xor.b32  	%r335, %r335, %r251;
	ld.global.u32 	%r252, [%rd6+132];
	xor.b32  	%r334, %r334, %r252;
	ld.global.u32 	%r253, [%rd6+136];
	xor.b32  	%r333, %r333, %r253;
$L__BB0_21:
	and.b32  	%r255, %r203, 128;
	setp.eq.s32 	%p12, %r255, 0;
	@%p12 bra 	$L__BB0_23;
	ld.global.u32 	%r256, [%rd6+140];
	xor.b32  	%r337, %r337, %r256;
	ld.global.u32 	%r257, [%rd6+144];
	xor.b32  	%r336, %r336, %r257;
	ld.global.u32 	%r258, [%rd6+148];
	xor.b32  	%r335, %r335, %r258;
	ld.global.u32 	%r259, [%rd6+152];
	xor.b32  	%r334, %r334, %r259;
	ld.global.u32 	%r260, [%rd6+156];
	xor.b32  	%r333, %r333, %r260;
$L__BB0_23:
	and.b32  	%r262, %r203, 256;
	setp.eq.s32 	%p13, %r262, 0;
	@%p13 bra 	$L__BB0_25;
	ld.global.u32 	%r263, [%rd6+160];
	xor.b32  	%r337, %r337, %r263;
	ld.global.u32 	%r264, [%rd6+164];
	xor.b32  	%r336, %r336, %r264;
	ld.global.u32 	%r265, [%rd6+168];
	xor.b32  	%r335, %r335, %r265;
	ld.global.u32 	%r266, [%rd6+172];
	xor.b32  	%r334, %r334, %r266;
	ld.global.u32 	%r267, [%rd6+176];
	xor.b32  	%r333, %r333, %r267;
$L__BB0_25:
	and.b32  	%r269, %r203, 512;
	setp.eq.s32 	%p14, %r269, 0;
	@%p14 bra 	$L__BB0_27;
	ld.global.u32 	%r270, [%rd6+180];
	xor.b32  	%r337, %r337, %r270;
	ld.global.u32 	%r271, [%rd6+184];
	xor.b32  	%r336, %r336, %r271;
	ld.global.u32 	%r272, [%rd6+188];
	xor.b32  	%r335, %r335, %r272;
	ld.global.u32 	%r273, [%rd6+192];
	xor.b32  	%r334, %r334, %r273;
	ld.global.u32 	%r274, [%rd6+196];
	xor.b32  	%r333, %r333, %r274;
$L__BB0_27:
	and.b32  	%r276, %r203, 1024;
	setp.eq.s32 	%p15, %r276, 0;
	@%p15 bra 	$L__BB0_29;
	ld.global.u32 	%r277, [%rd6+200];
	xor.b32  	%r337, %r337, %r277;
	ld.global.u32 	%r278, [%rd6+204];
	xor.b32  	%r336, %r336, %r278;
	ld.global.u32 	%r279, [%rd6+208];
	xor.b32  	%r335, %r335, %r279;
	ld.global.u32 	%r280, [%rd6+212];
	xor.b32  	%r334, %r334, %r280;
	ld.global.u32 	%r281, [%rd6+216];
	xor.b32  	%r333, %r333, %r281;
$L__BB0_29:
	and.b32  	%r283, %r203, 2048;
	setp.eq.s32 	%p16, %r283, 0;
	@%p16 bra 	$L__BB0_31;
	ld.global.u32 	%r284, [%rd6+220];
	xor.b32  	%r337, %r337, %r284;
	ld.global.u32 	%r285, [%rd6+224];
	xor.b32  	%r336, %r336, %r285;
	ld.global.u32 	%r286, [%rd6+228];
	xor.b32  	%r335, %r335, %r286;
	ld.global.u32 	%r287, [%rd6+232];
	xor.b32  	%r334, %r334, %r287;
	ld.global.u32 	%r288, [%rd6+236];
	xor.b32  	%r333, %r333, %r288;
$L__BB0_31:
	and.b32  	%r290, %r203, 4096;
	setp.eq.s32 	%p17, %r290, 0;
	@%p17 bra 	$L__BB0_33;
	ld.global.u32 	%r291, [%rd6+240];
	xor.b32  	%r337, %r337, %r291;
	ld.global.u32 	%r292, [%rd6+244];
	xor.b32  	%r336, %r336, %r292;
	ld.global.u32 	%r293, [%rd6+248];
	xor.b32  	%r335, %r335, %r293;
	ld.global.u32 	%r294, [%rd6+252];
	xor.b32  	%r334, %r334, %r294;
	ld.global.u32 	%r295, [%rd6+256];
	xor.b32  	%r333, %r333, %r295;
$L__BB0_33:
	and.b32  	%r297, %r203, 8192;
	setp.eq.s32 	%p18, %r297, 0;
	@%p18 bra 	$L__BB0_35;
	ld.global.u32 	%r298, [%rd6+260];
	xor.b32  	%r337, %r337, %r298;
	ld.global.u32 	%r299, [%rd6+264];
	xor.b32  	%r336, %r336, %r299;
	ld.global.u32 	%r300, [%rd6+268];
	xor.b32  	%r335, %r335, %r300;
	ld.global.u32 	%r301, [%rd6+272];
	xor.b32  	%r334, %r334, %r301;
	ld.global.u32 	%r302, [%rd6+276];
	xor.b32  	%r333, %r333, %r302;
$L__BB0_35:
	and.b32  	%r304, %r203, 16384;
	setp.eq.s32 	%p19, %r304, 0;
	@%p19 bra 	$L__BB0_37;
	ld.global.u32 	%r305, [%rd6+280];
	xor.b32  	%r337, %r337, %r305;
	ld.global.u32 	%r306, [%rd6+284];
	xor.b32  	%r336, %r336, %r306;
	ld.global.u32 	%r307, [%rd6+288];
	xor.b32  	%r335, %r335, %r307;
	ld.global.u32 	%r308, [%rd6+292];
	xor.b32  	%r334, %r334, %r308;
	ld.global.u32 	%r309, [%rd6+296];
	xor.b32  	%r333, %r333, %r309;
$L__BB0_37:
	and.b32  	%r311, %r203, 32768;
	setp.eq.s32 	%p20, %r311, 0;
	@%p20 bra 	$L__BB0_39;
	ld.global.u32 	%r312, [%rd6+300];
	xor.b32  	%r337, %r337, %r312;
	ld.global.u32 	%r313, [%rd6+304];
	xor.b32  	%r336, %r336, %r313;
	ld.global.u32 	%r314, [%rd6+308];
	xor.b32  	%r335, %r335, %r314;
	ld.global.u32 	%r315, [%rd6+312];
	xor.b32  	%r334, %r334, %r315;
	ld.global.u32 	%r316, [%rd6+316];
	xor.b32  	%r333, %r333, %r316;
$L__BB0_39:
	add.s32 	%r332, %r332, 16;
	setp.ne.s32 	%p21, %r332, 32;
	@%p21 bra 	$L__BB0_7;
	mad.lo.s32 	%r317, %r326, -31, %r12;
	add.s32 	%r326, %r317, 1;
	setp.ne.s32 	%p22, %r326, 5;
	@%p22 bra 	$L__BB0_6;
	st.global.u32 	[%rd2+4], %r337;
	st.global.u32 	[%rd2+8], %r336;
	st.global.u32 	[%rd2+12], %r335;
	st.global.u32 	[%rd2+16], %r334;
	st.global.u32 	[%rd2+20], %r333;
	add.s32 	%r320, %r320, 1;
	setp.lt.u32 	%p23, %r320, %r3;
	@%p23 bra 	$L__BB0_5;
$L__BB0_42:
	shr.u64 	%rd7, %rd18, 2;
	add.s32 	%r319, %r319, 1;
	setp.gt.u64 	%p24, %rd18, 3;
	mov.u64 	%rd18, %rd7;
	@%p24 bra 	$L__BB0_3;
$L__BB0_43:
	mov.b32 	%r318, 0;
	st.global.v2.u32 	[%rd2+24], {%r318, %r318};
	st.global.u32 	[%rd2+32], %r318;
	mov.b64 	%rd17, 0;
	st.global.u64 	[%rd2+40], %rd17;
$L__BB0_44:
	ret;

}
	// .globl	_Z6kernelPiS_S_S_iiiP17curandStateXORWOW
.visible .entry _Z6kernelPiS_S_S_iiiP17curandStateXORWOW(
	.param .u64 .ptr .align 1 _Z6kernelPiS_S_S_iiiP17curandStateXORWOW_param_0,
	.param .u64 .ptr .align 1 _Z6kernelPiS_S_S_iiiP17curandStateXORWOW_param_1,
	.param .u64 .ptr .align 1 _Z6kernelPiS_S_S_iiiP17curandStateXORWOW_param_2,
	.param .u64 .ptr .align 1 _Z6kernelPiS_S_S_iiiP17curandStateXORWOW_param_3,
	.param .u32 _Z6kernelPiS_S_S_iiiP17curandStateXORWOW_param_4,
	.param .u32 _Z6kernelPiS_S_S_iiiP17curandStateXORWOW_param_5,
	.param .u32 _Z6kernelPiS_S_S_iiiP17curandStateXORWOW_param_6,
	.param .u64 .ptr .align 1 _Z6kernelPiS_S_S_iiiP17curandStateXORWOW_param_7
)
{
	.reg .pred 	%p<55>;
	.reg .b32 	%r<209>;
	.reg .b32 	%f<2>;
	.reg .b64 	%rd<29>;
	.reg .b64 	%fd<2>;

	ld.param.u64 	%rd13, [_Z6kernelPiS_S_S_iiiP17curandStateXORWOW_param_0];
	ld.param.u64 	%rd14, [_Z6kernelPiS_S_S_iiiP17curandStateXORWOW_param_1];
	ld.param.u64 	%rd15, [_Z6kernelPiS_S_S_iiiP17curandStateXORWOW_param_2];
	ld.param.u32 	%r81, [_Z6kernelPiS_S_S_iiiP17curandStateXORWOW_param_4];
	ld.param.u32 	%r82, [_Z6kernelPiS_S_S_iiiP17curandStateXORWOW_param_5];
	ld.param.u32 	%r83, [_Z6kernelPiS_S_S_iiiP17curandStateXORWOW_param_6];
	ld.param.u64 	%rd12, [_Z6kernelPiS_S_S_iiiP17curandStateXORWOW_param_7];
	cvta.to.global.u64 	%rd1, %rd14;
	cvta.to.global.u64 	%rd2, %rd13;
	cvta.to.global.u64 	%rd3, %rd15;
	mov.u32 	%r1, %tid.x;
	setp.ne.s32 	%p1, %r1, 0;
	@%p1 bra 	$L__BB1_2;
	mov.b32 	%r84, 0;
	st.global.u32 	[%rd3], %r84;
$L__BB1_2:
	bar.sync 	0;
	mul.lo.s32 	%r85, %r82, %r81;
	setp.ge.s32 	%p2, %r1, %r85;
	@%p2 bra 	$L__BB1_62;
	cvta.to.global.u64 	%rd16, %rd12;
	mul.wide.u32 	%rd17, %r1, 48;
	add.s64 	%rd4, %rd16, %rd17;
	ld.global.v2.u32 	{%r201, %r200}, [%rd4];
	ld.global.v2.u32 	{%r199, %r198}, [%rd4+8];
	ld.global.v2.u32 	{%r197, %r196}, [%rd4+16];
	ld.global.v2.u32 	{%r8, %r9}, [%rd4+24];
	ld.global.f32 	%f1, [%rd4+32];
	ld.global.f64 	%fd1, [%rd4+40];
	setp.lt.s32 	%p3, %r83, 1;
	mov.u64 	%rd28, %rd2;
	@%p3 bra 	$L__BB1_57;
	add.s32 	%r10, %r82, -1;
	add.s32 	%r11, %r81, -1;
	sub.s32 	%r87, %r1, %r82;
	setp.eq.s32 	%p4, %r83, 1;
	mul.wide.u32 	%rd18, %r1, 4;
	add.s64 	%rd5, %rd2, %rd18;
	mul.wide.s32 	%rd19, %r87, 4;
	add.s64 	%rd6, %rd2, %rd19;
	add.s64 	%rd7, %rd1, %rd18;
	mul.wide.s32 	%rd20, %r82, 4;
	add.s64 	%rd8, %rd5, %rd20;
	mov.u32 	%r180, %r199;
	mov.u32 	%r179, %r198;
	mov.u32 	%r178, %r197;
	mov.u32 	%r177, %r196;
	@%p4 bra 	$L__BB1_39;
	and.b32  	%r88, %r83, 2147483646;
	neg.s32 	%r163, %r88;
	mov.u32 	%r180, %r199;
	mov.u32 	%r179, %r198;
	mov.u32 	%r178, %r197;
	mov.u32 	%r177, %r196;
$L__BB1_6:
	bar.sync 	0;
	ld.global.u32 	%r176, [%rd5];
	setp.gt.s32 	%p5, %r176, -2;
	@%p5 bra 	$L__BB1_10;
	setp.eq.s32 	%p8, %r176, -3;
	@%p8 bra 	$L__BB1_21;
	setp.eq.s32 	%p9, %r176, -2;
	mov.u32 	%r170, %r177;
	mov.u32 	%r171, %r178;
	mov.u32 	%r172, %r179;
	mov.u32 	%r173, %r180;
	@%p9 bra 	$L__BB1_9;
	bra.uni 	$L__BB1_22;
$L__BB1_9:
	atom.global.add.u32 	%r91, [%rd3], 1;
	mov.b32 	%r176, -3;
	mov.u32 	%r170, %r177;
	mov.u32 	%r171, %r178;
	mov.u32 	%r172, %r179;
	mov.u32 	%r173, %r180;
	bra.uni 	$L__BB1_22;
$L__BB1_10:
	setp.eq.s32 	%p6, %r176, -1;
	@%p6 bra 	$L__BB1_20;
	setp.ne.s32 	%p7, %r176, 1;
	mov.u32 	%r170, %r177;
	mov.u32 	%r171, %r178;
	mov.u32 	%r172, %r179;
	mov.u32 	%r173, %r180;
	@%p7 bra 	$L__BB1_22;
	rem.s32 	%r21, %r1, %r82;
	setp.eq.s32 	%p12, %r21, 0;
	@%p12 bra 	$L__BB1_14;
	ld.global.u32 	%r105, [%rd5+-4];
	setp.lt.s32 	%p13, %r105, 0;
	mov.b32 	%r176, -1;
	mov.u32 	%r170, %r177;
	mov.u32 	%r171, %r178;
	mov.u32 	%r172, %r179;
	mov.u32 	%r173, %r180;
	@%p13 bra 	$L__BB1_22;
$L__BB1_14:
	setp.ge.s32 	%p14, %r21, %r10;
	@%p14 bra 	$L__BB1_16;
	ld.global.u32 	%r107, [%rd5+4];
	setp.lt.s32 	%p15, %r107, 0;
	mov.b32 	%r176, -1;
	mov.u32 	%r170, %r177;
	mov.u32 	%r171, %r178;
	mov.u32 	%r172, %r179;
	mov.u32 	%r173, %r180;
	@%p15 bra 	$L__BB1_22;
$L__BB1_16:
	div.s32 	%r22, %r1, %r82;
	setp.ge.s32 	%p16, %r22, %r11;
	@%p16 bra 	$L__BB1_18;
	ld.global.u32 	%r109, [%rd8];
	setp.lt.s32 	%p17, %r109, 0;
	mov.b32 	%r176, -1;
	mov.u32 	%r170, %r177;
	mov.u32 	%r171, %r178;
	mov.u32 	%r172, %r179;
	mov.u32 	%r173, %r180;
	@%p17 bra 	$L__BB1_22;
$L__BB1_18:
	setp.lt.s32 	%p18, %r22, 1;
	mov.b32 	%r176, 1;
	mov.u32 	%r170, %r177;
	mov.u32 	%r171, %r178;
	mov.u32 	%r172, %r179;
	mov.u32 	%r173, %r180;
	@%p18 bra 	$L__BB1_22;
	ld.global.u32 	%r111, [%rd6];
	setp.gt.s32 	%p19, %r111, -1;
	selp.b32 	%r176, 1, -1, %p19;
	mov.u32 	%r170, %r177;
	mov.u32 	%r171, %r178;
	mov.u32 	%r172, %r179;
	mov.u32 	%r173, %r180;
	bra.uni 	$L__BB1_22;
$L__BB1_20:
	shr.u32 	%r92, %r200, 2;
	xor.b32  	%r93, %r92, %r200;
	shl.b32 	%r94, %r177, 4;
	shl.b32 	%r95, %r93, 1;
	xor.b32  	%r96, %r94, %r95;
	xor.b32  	%r97, %r96, %r177;
	xor.b32  	%r170, %r97, %r93;
	add.s32 	%r201, %r201, 362437;
	add.s32 	%r98, %r170, %r201;
	mul.hi.u32 	%r99, %r98, -776530087;
	shr.u32 	%r100, %r99, 13;
	mul.lo.s32 	%r101, %r100, 10000;
	sub.s32 	%r102, %r98, %r101;
	setp.lt.u32 	%p10, %r102, 1000;
	setp.lt.u32 	%p11, %r102, 4000;
	selp.b32 	%r103, -1, -2, %p11;
	selp.b32 	%r176, 1, %r103, %p10;
	mov.u32 	%r171, %r177;
	mov.u32 	%r172, %r178;
	mov.u32 	%r173, %r179;
	mov.u32 	%r200, %r180;
	bra.uni 	$L__BB1_22;
$L__BB1_21:
	mov.b32 	%r176, 0;
	mov.u32 	%r170, %r177;
	mov.u32 	%r171, %r178;
	mov.u32 	%r172, %r179;
	mov.u32 	%r173, %r180;
$L__BB1_22:
	bar.sync 	0;
	st.global.u32 	[%rd7], %r176;
	bar.sync 	0;
	bar.sync 	0;
	ld.global.u32 	%r183, [%rd7];
	setp.gt.s32 	%p20, %r183, -2;
	@%p20 bra 	$L__BB1_26;
	setp.eq.s32 	%p23, %r183, -3;
	@%p23 bra 	$L__BB1_36;
	setp.eq.s32 	%p24, %r183, -2;
	mov.u32 	%r177, %r170;
	mov.u32 	%r178, %r171;
	mov.u32 	%r179, %r172;
	mov.u32 	%r180, %r173;
	@%p24 bra 	$L__BB1_25;
	bra.uni 	$L__BB1_38;
$L__BB1_25:
	atom.global.add.u32 	%r114, [%rd3], 1;
	mov.b32 	%r183, -3;
	mov.u32 	%r177, %r170;
	mov.u32 	%r178, %r171;
	mov.u32 	%r179, %r172;
	mov.u32 	%r180, %r173;
	bra.uni 	$L__BB1_38;
$L__BB1_26:
	setp.eq.s32 	%p21, %r183, -1;
	@%p21 bra 	$L__BB1_37;
	setp.eq.s32 	%p22, %r183, 1;
	mov.u32 	%r177, %r170;
	mov.u32 	%r178, %r171;
	mov.u32 	%r179, %r172;
	mov.u32 	%r180, %r173;
	@%p22 bra 	$L__BB1_28;
	bra.uni 	$L__BB1_38;
$L__BB1_28:
	rem.s32 	%r38, %r1, %r82;
	setp.eq.s32 	%p27, %r38, 0;
	@%p27 bra 	$L__BB1_30;
	ld.global.u32 	%r128, [%rd7+-4];
	setp.lt.s32 	%p28, %r128, 0;
	mov.b32 	%r183, -1;
	mov.u32 	%r177, %r170;
	mov.u32 	%r178, %r171;
	mov.u32 	%r179, %r172;
	mov.u32 	%r180, %r173;
	@%p28 bra 	$L__BB1_38;
$L__BB1_30:
	setp.ge.s32 	%p29, %r38, %r10;
	@%p29 bra 	$L__BB1_32;
	ld.global.u32 	%r130, [%rd7+4];
	setp.lt.s32 	%p30, %r130, 0;
	mov.b32 	%r183, -1;
	mov.u32 	%r177, %r170;
	mov.u32 	%r178, %r171;
	mov.u32 	%r179, %r172;
	mov.u32 	%r180, %r173;
	@%p30 bra 	$L__BB1_38;
$L__BB1_32:
	div.s32 	%r39, %r1, %r82;
	setp.ge.s32 	%p31, %r39, %r11;
	@%p31 bra 	$L__BB1_34;
	mul.wide.s32 	%rd21, %r82, 4;
	add.s64 	%rd22, %rd7, %rd21;
	ld.global.u32 	%r132, [%rd22];
	setp.lt.s32 	%p32, %r132, 0;
	mov.b32 	%r183, -1;
	mov.u32 	%r177, %r170;
	mov.u32 	%r178, %r171;
	mov.u32 	%r179, %r172;
	mov.u32 	%r180, %r173;
	@%p32 bra 	$L__BB1_38;
$L__BB1_34:
	setp.lt.s32 	%p33, %r39, 1;
	mov.b32 	%r183, 1;
	mov.u32 	%r177, %r170;
	mov.u32 	%r178, %r171;
	mov.u32 	%r179, %r172;
	mov.u32 	%r180, %r173;
	@%p33 bra 	$L__BB1_38;
	sub.s32 	%r134, %r1, %r82;
	mul.wide.s32 	%rd23, %r134, 4;
	add.s64 	%rd24, %rd1, %rd23;
	ld.global.u32 	%r135, [%rd24];
	setp.gt.s32 	%p34, %r135, -1;
	selp.b32 	%r183, 1, -1, %p34;
	mov.u32 	%r177, %r170;
	mov.u32 	%r178, %r171;
	mov.u32 	%r179, %r172;
	mov.u32 	%r180, %r173;
	bra.uni 	$L__BB1_38;
$L__BB1_36:
	mov.b32 	%r183, 0;
	mov.u32 	%r177, %r170;
	mov.u32 	%r178, %r171;
	mov.u32 	%r179, %r172;
	mov.u32 	%r180, %r173;
	bra.uni 	$L__BB1_38;
$L__BB1_37:
	shr.u32 	%r115, %r200, 2;
	xor.b32  	%r116, %r115, %r200;
	shl.b32 	%r117, %r170, 4;
	shl.b32 	%r118, %r116, 1;
	xor.b32  	%r119, %r117, %r118;
	xor.b32  	%r120, %r119, %r170;
	xor.b32  	%r177, %r120, %r116;
	add.s32 	%r201, %r201, 362437;
	add.s32 	%r121, %r177, %r201;
	mul.hi.u32 	%r122, %r121, -776530087;
	shr.u32 	%r123, %r122, 13;
	mul.lo.s32 	%r124, %r123, 10000;
	sub.s32 	%r125, %r121, %r124;
	setp.lt.u32 	%p25, %r125, 1000;
	setp.lt.u32 	%p26, %r125, 4000;
	selp.b32 	%r126, -1, -2, %p26;
	selp.b32 	%r183, 1, %r126, %p25;
	mov.u32 	%r178, %r170;
	mov.u32 	%r179, %r171;
	mov.u32 	%r180, %r172;
	mov.u32 	%r200, %r173;
$L__BB1_38:
	bar.sync 	0;
	st.global.u32 	[%rd5], %r183;
	bar.sync 	0;
	add.s32 	%r163, %r163, 2;
	setp.ne.s32 	%p35, %r163, 0;
	@%p35 bra 	$L__BB1_6;
$L__BB1_39:
	and.b32  	%r136, %r83, 1;
	setp.eq.b32 	%p36, %r136, 1;
	not.pred 	%p37, %p36;
	mov.u32 	%r196, %r177;
	mov.u32 	%r197, %r178;
	mov.u32 	%r198, %r179;
	mov.u32 	%r199, %r180;
	mov.u64 	%rd28, %rd1;
	@%p37 bra 	$L__BB1_57;
	bar.sync 	0;
	ld.global.u32 	%r202, [%rd5];
	setp.gt.s32 	%p38, %r202, -2;
	@%p38 bra 	$L__BB1_44;
	setp.eq.s32 	%p41, %r202, -3;
	@%p41 bra 	$L__BB1_54;
	setp.eq.s32 	%p42, %r202, -2;
	mov.u32 	%r196, %r177;
	mov.u32 	%r197, %r178;
	mov.u32 	%r198, %r179;
	mov.u32 	%r199, %r180;
	@%p42 bra 	$L__BB1_43;
	bra.uni 	$L__BB1_56;
$L__BB1_43:
	atom.global.add.u32 	%r139, [%rd3], 1;
	mov.b32 	%r202, -3;
	mov.u32 	%r196, %r177;
	mov.u32 	%r197, %r178;
	mov.u32 	%r198, %r179;
	mov.u32 	%r199, %r180;
	bra.uni 	$L__BB1_56;
$L__BB1_44:
	setp.eq.s32 	%p39, %r202, -1;
	@%p39 bra 	$L__BB1_55;
	setp.eq.s32 	%p40, %r202, 1;
	mov.u32 	%r196, %r177;
	mov.u32 	%r197, %r178;
	mov.u32 	%r198, %r179;
	mov.u32 	%r199, %r180;
	@%p40 bra 	$L__BB1_46;
	bra.uni 	$L__BB1_56;
$L__BB1_46:
	rem.s32 	%r65, %r1, %r82;
	setp.eq.s32 	%p45, %r65, 0;
	@%p45 bra 	$L__BB1_48;
	ld.global.u32 	%r153, [%rd5+-4];
	setp.lt.s32 	%p46, %r153, 0;
	mov.b32 	%r202, -1;
	mov.u32 	%r196, %r177;
	mov.u32 	%r197, %r178;
	mov.u32 	%r198, %r179;
	mov.u32 	%r199, %r180;
	@%p46 bra 	$L__BB1_56;
$L__BB1_48:
	setp.ge.s32 	%p47, %r65, %r10;
	@%p47 bra 	$L__BB1_50;
	ld.global.u32 	%r155, [%rd5+4];
	setp.lt.s32 	%p48, %r155, 0;
	mov.b32 	%r202, -1;
	mov.u32 	%r196, %r177;
	mov.u32 	%r197, %r178;
	mov.u32 	%r198, %r179;
	mov.u32 	%r199, %r180;
	@%p48 bra 	$L__BB1_56;
$L__BB1_50:
	div.s32 	%r66, %r1, %r82;
	setp.ge.s32 	%p49, %r66, %r11;
	@%p49 bra 	$L__BB1_52;
	ld.global.u32 	%r157, [%rd8];
	setp.lt.s32 	%p50, %r157, 0;
	mov.b32 	%r202, -1;
	mov.u32 	%r196, %r177;
	mov.u32 	%r197, %r178;
	mov.u32 	%r198, %r179;
	mov.u32 	%r199, %r180;
	@%p50 bra 	$L__BB1_56;
$L__BB1_52:
	setp.lt.s32 	%p51, %r66, 1;
	mov.b32 	%r202, 1;
	mov.u32 	%r196, %r177;
	mov.u32 	%r197, %r178;
	mov.u32 	%r198, %r179;
	mov.u32 	%r199, %r180;
	@%p51 bra 	$L__BB1_56;
	ld.global.u32 	%r159, [%rd6];
	setp.gt.s32 	%p52, %r159, -1;
	selp.b32 	%r202, 1, -1, %p52;
	mov.u32 	%r196, %r177;
	mov.u32 	%r197, %r178;
	mov.u32 	%r198, %r179;
	mov.u32 	%r199, %r180;
	bra.uni 	$L__BB1_56;
$L__BB1_54:
	mov.b32 	%r202, 0;
	mov.u32 	%r196, %r177;
	mov.u32 	%r197, %r178;
	mov.u32 	%r198, %r179;
	mov.u32 	%r199, %r180;
	bra.uni 	$L__BB1_56;
$L__BB1_55:
	shr.u32 	%r140, %r200, 2;
	xor.b32  	%r141, %r140, %r200;
	shl.b32 	%r142, %r177, 4;
	shl.b32 	%r143, %r141, 1;
	xor.b32  	%r144, %r142, %r143;
	xor.b32  	%r145, %r144, %r177;
	xor.b32  	%r196, %r145, %r141;
	add.s32 	%r201, %r201, 362437;
	add.s32 	%r146, %r196, %r201;
	mul.hi.u32 	%r147, %r146, -776530087;
	shr.u32 	%r148, %r147, 13;
	mul.lo.s32 	%r149, %r148, 10000;
	sub.s32 	%r150, %r146, %r149;
	setp.lt.u32 	%p43, %r150, 1000;
	setp.lt.u32 	%p44, %r150, 4000;
	selp.b32 	%r151, -1, -2, %p44;
	selp.b32 	%r202, 1, %r151, %p43;
	mov.u32 	%r197, %r177;
	mov.u32 	%r198, %r178;
	mov.u32 	%r199, %r179;
	mov.u32 	%r200, %r180;
$L__BB1_56:
	bar.sync 	0;
	st.global.u32 	[%rd7], %r202;
	bar.sync 	0;
	mov.u64 	%rd28, %rd2;
$L__BB1_57:
	ld.param.u64 	%rd27, [_Z6kernelPiS_S_S_iiiP17curandStateXORWOW_param_3];
	cvta.to.global.u64 	%rd10, %rd27;
	setp.ne.s32 	%p53, %r1, 0;
	bar.sync 	0;
	@%p53 bra 	$L__BB1_59;
	mov.b32 	%r160, 0;
	st.global.u32 	[%rd10], %r160;
$L__BB1_59:
	bar.sync 	0;
	mul.wide.u32 	%rd25, %r1, 4;
	add.s64 	%rd26, %rd28, %rd25;
	ld.global.u32 	%r161, [%rd26];
	setp.lt.s32 	%p54, %r161, 1;
	@%p54 bra 	$L__BB1_61;
	atom.global.add.u32 	%r162, [%rd10], 1;
$L__BB1_61:
	st.global.v2.u32 	[%rd4], {%r201, %r200};
	st.global.v2.u32 	[%rd4+8], {%r199, %r198};
	st.global.v2.u32 	[%rd4+16], {%r197, %r196};
	st.global.v2.u32 	[%rd4+24], {%r8, %r9};
	st.global.f32 	[%rd4+32], %f1;
	st.global.f64 	[%rd4+40], %fd1;
$L__BB1_62:
	ret;

}


// ===== COMPILED SASS (sm_100) =====

	.target	sm_100

	.elftype	@"ET_EXEC"


//--------------------- .note.nv.tkinfo           --------------------------
	.section	.note.nv.tkinfo,"",@"SHT_NOTE"
	.sectionflags	@"SHF_NOTE_NV_TKINFO"
	.tkinfo
        /*0018*/ 	.word	0x00000002
        /*0030*/ 	.string	""
        /*0030*/ 	.string	"ptxas"
        /*0030*/ 	.string	"Cuda compilation tools, release 13.0, V13.0.88"
        /*0030*/ 	.string	"Build cuda_13.0.r13.0/compiler.36424714_0"
        /*0030*/ 	.string	"-arch sm_100 -m 64 "



//--------------------- .note.nv.cuinfo           --------------------------
	.section	.note.nv.cuinfo,"",@"SHT_NOTE"
	.sectionflags	@"SHF_NOTE_NV_CUINFO"
        /*0018*/ 	.short	0x0002
        /*001a*/ 	.short	0x0064
        /*001c*/ 	.short	0x0082
	.zero		2


//--------------------- .nv.info                  --------------------------
	.section	.nv.info,"",@"SHT_CUDA_INFO"
	.align	4


	//----- nvinfo : EIATTR_REGCOUNT
	.align		4
        /*0000*/ 	.byte	0x04, 0x2f
        /*0002*/ 	.short	(.L_10 - .L_9)
	.align		4
.L_9:
        /*0004*/ 	.word	index@(_Z12setup_curandP17curandStateXORWOWmii)
        /*0008*/ 	.word	0x0000001f


	//----- nvinfo : EIATTR_FRAME_SIZE
	.align		4
.L_10:
        /*000c*/ 	.byte	0x04, 0x11
        /*000e*/ 	.short	(.L_12 - .L_11)
	.align		4
.L_11:
        /*0010*/ 	.word	index@(_Z12setup_curandP17curandStateXORWOWmii)
        /*0014*/ 	.word	0x00000000


	//----- nvinfo : EIATTR_REGCOUNT
	.align		4
.L_12:
        /*0018*/ 	.byte	0x04, 0x2f
        /*001a*/ 	.short	(.L_14 - .L_13)
	.align		4
.L_13:
        /*001c*/ 	.word	index@(_Z6kernelPiS_S_S_iiiP17curandStateXORWOW)
        /*0020*/ 	.word	0x00000028


	//----- nvinfo : EIATTR_FRAME_SIZE
	.align		4
.L_14:
        /*0024*/ 	.byte	0x04, 0x11
        /*0026*/ 	.short	(.L_16 - .L_15)
	.align		4
.L_15:
        /*0028*/ 	.word	index@(_Z6kernelPiS_S_S_iiiP17curandStateXORWOW)
        /*002c*/ 	.word	0x00000000


	//----- nvinfo : EIATTR_MIN_STACK_SIZE
	.align		4
.L_16:
        /*0030*/ 	.byte	0x04, 0x12
        /*0032*/ 	.short	(.L_18 - .L_17)
	.align		4
.L_17:
        /*0034*/ 	.word	index@(_Z6kernelPiS_S_S_iiiP17curandStateXORWOW)
        /*0038*/ 	.word	0x00000000


	//----- nvinfo : EIATTR_MIN_STACK_SIZE
	.align		4
.L_18:
        /*003c*/ 	.byte	0x04, 0x12
        /*003e*/ 	.short	(.L_20 - .L_19)
	.align		4
.L_19:
        /*0040*/ 	.word	index@(_Z12setup_curandP17curandStateXORWOWmii)
        /*0044*/ 	.word	0x00000000
.L_20:


//--------------------- .nv.compat                --------------------------
	.section	.nv.compat,"",@"SHT_CUDA_COMPAT_INFO"
	.align	4
        /*0000*/ 	.byte	0x02, 0x09, 0x00, 0x00, 0x02, 0x02, 0x01, 0x00, 0x02, 0x05, 0x05, 0x00, 0x03, 0x07, 0x01, 0x01
        /*0010*/ 	.byte	0x02, 0x03, 0x00, 0x00, 0x02, 0x06, 0x01, 0x00, 0x04, 0x0b, 0x08, 0x00, 0x09, 0x00, 0x00, 0x00
        /*0020*/ 	.byte	0x00, 0x00, 0x00, 0x00


//--------------------- .nv.info._Z6kernelPiS_S_S_iiiP17curandStateXORWOW --------------------------
	.section	.nv.info._Z6kernelPiS_S_S_iiiP17curandStateXORWOW,"",@"SHT_CUDA_INFO"
	.sectionflags	@""
	.align	4


	//----- nvinfo : EIATTR_CUDA_API_VERSION
	.align		4
        /*0000*/ 	.byte	0x04, 0x37
        /*0002*/ 	.short	(.L_22 - .L_21)
.L_21:
        /*0004*/ 	.word	0x00000082


	//----- nvinfo : EIATTR_KPARAM_INFO
	.align		4
.L_22:
        /*0008*/ 	.byte	0x04, 0x17
        /*000a*/ 	.short	(.L_24 - .L_23)
.L_23:
        /*000c*/ 	.word	0x00000000
        /*0010*/ 	.short	0x0007
        /*0012*/ 	.short	0x0030
        /*0014*/ 	.byte	0x00, 0xf5, 0x21, 0x00


	//----- nvinfo : EIATTR_KPARAM_INFO
	.align		4
.L_24:
        /*0018*/ 	.byte	0x04, 0x17
        /*001a*/ 	.short	(.L_26 - .L_25)
.L_25:
        /*001c*/ 	.word	0x00000000
        /*0020*/ 	.short	0x0006
        /*0022*/ 	.short	0x0028
        /*0024*/ 	.byte	0x00, 0xf0, 0x11, 0x00


	//----- nvinfo : EIATTR_KPARAM_INFO
	.align		4
.L_26:
        /*0028*/ 	.byte	0x04, 0x17
        /*002a*/ 	.short	(.L_28 - .L_27)
.L_27:
        /*002c*/ 	.word	0x00000000
        /*0030*/ 	.short	0x0005
        /*0032*/ 	.short	0x0024
        /*0034*/ 	.byte	0x00, 0xf0, 0x11, 0x00


	//----- nvinfo : EIATTR_KPARAM_INFO
	.align		4
.L_28:
        /*0038*/ 	.byte	0x04, 0x17
        /*003a*/ 	.short	(.L_30 - .L_29)
.L_29:
        /*003c*/ 	.word	0x00000000
        /*0040*/ 	.short	0x0004
        /*0042*/ 	.short	0x0020
        /*0044*/ 	.byte	0x00, 0xf0, 0x11, 0x00


	//----- nvinfo : EIATTR_KPARAM_INFO
	.align		4
.L_30:
        /*0048*/ 	.byte	0x04, 0x17
        /*004a*/ 	.short	(.L_32 - .L_31)
.L_31:
        /*004c*/ 	.word	0x00000000
        /*0050*/ 	.short	0x0003
        /*0052*/ 	.short	0x0018
        /*0054*/ 	.byte	0x00, 0xf5, 0x21, 0x00


	//----- nvinfo : EIATTR_KPARAM_INFO
	.align		4
.L_32:
        /*0058*/ 	.byte	0x04, 0x17
        /*005a*/ 	.short	(.L_34 - .L_33)
.L_33:
        /*005c*/ 	.word	0x00000000
        /*0060*/ 	.short	0x0002
        /*0062*/ 	.short	0x0010
        /*0064*/ 	.byte	0x00, 0xf5, 0x21, 0x00


	//----- nvinfo : EIATTR_KPARAM_INFO
	.align		4
.L_34:
        /*0068*/ 	.byte	0x04, 0x17
        /*006a*/ 	.short	(.L_36 - .L_35)
.L_35:
        /*006c*/ 	.word	0x00000000
        /*0070*/ 	.short	0x0001
        /*0072*/ 	.short	0x0008
        /*0074*/ 	.byte	0x00, 0xf5, 0x21, 0x00


	//----- nvinfo : EIATTR_KPARAM_INFO
	.align		4
.L_36:
        /*0078*/ 	.byte	0x04, 0x17
        /*007a*/ 	.short	(.L_38 - .L_37)
.L_37:
        /*007c*/ 	.word	0x00000000
        /*0080*/ 	.short	0x0000
        /*0082*/ 	.short	0x0000
        /*0084*/ 	.byte	0x00, 0xf5, 0x21, 0x00


	//----- nvinfo : EIATTR_SPARSE_MMA_MASK
	.align		4
.L_38:
        /*0088*/ 	.byte	0x03, 0x50
        /*008a*/ 	.short	0x0000


	//----- nvinfo : EIATTR_MAXREG_COUNT
	.align		4
        /*008c*/ 	.byte	0x03, 0x1b
        /*008e*/ 	.short	0x00ff


	//----- nvinfo : EIATTR_NUM_BARRIERS
	.align		4
        /*0090*/ 	.byte	0x02, 0x4c
        /*0092*/ 	.byte	0x01
	.zero		1


	//----- nvinfo : EIATTR_MERCURY_ISA_VERSION
	.align		4
        /*0094*/ 	.byte	0x03, 0x5f
        /*0096*/ 	.short	0x0101


	//----- nvinfo : EIATTR_INT_WARP_WIDE_INSTR_OFFSETS
	.align		4
        /*0098*/ 	.byte	0x04, 0x31
        /*009a*/ 	.short	(.L_40 - .L_39)


	//   ....[0]....
.L_39:
        /*009c*/ 	.word	0x000003a0


	//   ....[1]....
        /*00a0*/ 	.word	0x00000c90


	//   ....[2]....
        /*00a4*/ 	.word	0x00001650


	//   ....[3]....
        /*00a8*/ 	.word	0x00001f50


	//----- nvinfo : EIATTR_VRC_CTA_INIT_COUNT
	.align		4
.L_40:
        /*00ac*/ 	.byte	0x02, 0x4a
	.zero		1
	.zero		1


	//----- nvinfo : EIATTR_EXIT_INSTR_OFFSETS
	.align		4
        /*00b0*/ 	.byte	0x04, 0x1c
        /*00b2*/ 	.short	(.L_42 - .L_41)


	//   ....[0]....
.L_41:
        /*00b4*/ 	.word	0x000000a0


	//   ....[1]....
        /*00b8*/ 	.word	0x00002010


	//----- nvinfo : EIATTR_CRS_STACK_SIZE
	.align		4
.L_42:
        /*00bc*/ 	.byte	0x04, 0x1e
        /*00be*/ 	.short	(.L_44 - .L_43)
.L_43:
        /*00c0*/ 	.word	0x00000000


	//----- nvinfo : EIATTR_CBANK_PARAM_SIZE
	.align		4
.L_44:
        /*00c4*/ 	.byte	0x03, 0x19
        /*00c6*/ 	.short	0x0038


	//----- nvinfo : EIATTR_PARAM_CBANK
	.align		4
        /*00c8*/ 	.byte	0x04, 0x0a
        /*00ca*/ 	.short	(.L_46 - .L_45)
	.align		4
.L_45:
        /*00cc*/ 	.word	index@(.nv.constant0._Z6kernelPiS_S_S_iiiP17curandStateXORWOW)
        /*00d0*/ 	.short	0x0380
        /*00d2*/ 	.short	0x0038


	//----- nvinfo : EIATTR_SW_WAR
	.align		4
.L_46:
        /*00d4*/ 	.byte	0x04, 0x36
        /*00d6*/ 	.short	(.L_48 - .L_47)
.L_47:
        /*00d8*/ 	.word	0x00000008
.L_48:


//--------------------- .nv.info._Z12setup_curandP17curandStateXORWOWmii --------------------------
	.section	.nv.info._Z12setup_curandP17curandStateXORWOWmii,"",@"SHT_CUDA_INFO"
	.sectionflags	@""
	.align	4


	//----- nvinfo : EIATTR_CUDA_API_VERSION
	.align		4
        /*0000*/ 	.byte	0x04, 0x37
        /*0002*/ 	.short	(.L_50 - .L_49)
.L_49:
        /*0004*/ 	.word	0x00000082


	//----- nvinfo : EIATTR_KPARAM_INFO
	.align		4
.L_50:
        /*0008*/ 	.byte	0x04, 0x17
        /*000a*/ 	.short	(.L_52 - .L_51)
.L_51:
        /*000c*/ 	.word	0x00000000
        /*0010*/ 	.short	0x0003
        /*0012*/ 	.short	0x0014
        /*0014*/ 	.byte	0x00, 0xf0, 0x11, 0x00


	//----- nvinfo : EIATTR_KPARAM_INFO
	.align		4
.L_52:
        /*0018*/ 	.byte	0x04, 0x17
        /*001a*/ 	.short	(.L_54 - .L_53)
.L_53:
        /*001c*/ 	.word	0x00000000
        /*0020*/ 	.short	0x0002
        /*0022*/ 	.short	0x0010
        /*0024*/ 	.byte	0x00, 0xf0, 0x11, 0x00


	//----- nvinfo : EIATTR_KPARAM_INFO
	.align		4
.L_54:
        /*0028*/ 	.byte	0x04, 0x17
        /*002a*/ 	.short	(.L_56 - .L_55)
.L_55:
        /*002c*/ 	.word	0x00000000
        /*0030*/ 	.short	0x0001
        /*0032*/ 	.short	0x0008
        /*0034*/ 	.byte	0x00, 0xf0, 0x21, 0x00


	//----- nvinfo : EIATTR_KPARAM_INFO
	.align		4
.L_56:
        /*0038*/ 	.byte	0x04, 0x17
        /*003a*/ 	.short	(.L_58 - .L_57)
.L_57:
        /*003c*/ 	.word	0x00000000
        /*0040*/ 	.short	0x0000
        /*0042*/ 	.short	0x0000
        /*0044*/ 	.byte	0x00, 0xf5, 0x21, 0x00


	//----- nvinfo : EIATTR_SPARSE_MMA_MASK
	.align		4
.L_58:
        /*0048*/ 	.byte	0x03, 0x50
        /*004a*/ 	.short	0x0000


	//----- nvinfo : EIATTR_MAXREG_COUNT
	.align		4
        /*004c*/ 	.byte	0x03, 0x1b
        /*004e*/ 	.short	0x00ff


	//----- nvinfo : EIATTR_MERCURY_ISA_VERSION
	.align		4
        /*0050*/ 	.byte	0x03, 0x5f
        /*0052*/ 	.short	0x0101


	//----- nvinfo : EIATTR_VRC_CTA_INIT_COUNT
	.align		4
        /*0054*/ 	.byte	0x02, 0x4a
	.zero		1
	.zero		1


	//----- nvinfo : EIATTR_EXIT_INSTR_OFFSETS
	.align		4
        /*0058*/ 	.byte	0x04, 0x1c
        /*005a*/ 	.short	(.L_60 - .L_59)


	//   ....[0]....
.L_59:
        /*005c*/ 	.word	0x00000050


	//   ....[1]....
        /*0060*/ 	.word	0x00000f60


	//----- nvinfo : EIATTR_CRS_STACK_SIZE
	.align		4
.L_60:
        /*0064*/ 	.byte	0x04, 0x1e
        /*0066*/ 	.short	(.L_62 - .L_61)
.L_61:
        /*0068*/ 	.word	0x00000000


	//----- nvinfo : EIATTR_CBANK_PARAM_SIZE
	.align		4
.L_62:
        /*006c*/ 	.byte	0x03, 0x19
        /*006e*/ 	.short	0x0018


	//----- nvinfo : EIATTR_PARAM_CBANK
	.align		4
        /*0070*/ 	.byte	0x04, 0x0a
        /*0072*/ 	.short	(.L_64 - .L_63)
	.align		4
.L_63:
        /*0074*/ 	.word	index@(.nv.constant0._Z12setup_curandP17curandStateXORWOWmii)
        /*0078*/ 	.short	0x0380
        /*007a*/ 	.short	0x0018


	//----- nvinfo : EIATTR_SW_WAR
	.align		4
.L_64:
        /*007c*/ 	.byte	0x04, 0x36
        /*007e*/ 	.short	(.L_66 - .L_65)
.L_65:
        /*0080*/ 	.word	0x00000008
.L_66:


//--------------------- .nv.callgraph             --------------------------
	.section	.nv.callgraph,"",@"SHT_CUDA_CALLGRAPH"
	.align	4
	.sectionentsize	8
	.align		4
        /*0000*/ 	.word	0x00000000
	.align		4
        /*0004*/ 	.word	0xffffffff
	.align		4
        /*0008*/ 	.word	0x00000000
	.align		4
        /*000c*/ 	.word	0xfffffffe
	.align		4
        /*0010*/ 	.word	0x00000000
	.align		4
        /*0014*/ 	.word	0xfffffffd
	.align		4
        /*0018*/ 	.word	0x00000000
	.align		4
        /*001c*/ 	.word	0xfffffffc


//--------------------- .nv.constant4             --------------------------
	.section	.nv.constant4,"a",@progbits
	.align	8
	.align		8
.nv.constant4:
        /*0000*/ 	.dword	precalc_xorwow_matrix
	.align		8
        /*0008*/ 	.dword	precalc_xorwow_offset_matrix
	.align		8
        /*0010*/ 	.dword	mrg32k3aM1
	.align		8
        /*0018*/ 	.dword	mrg32k3aM2
	.align		8
        /*0020*/ 	.dword	mrg32k3aM1SubSeq
	.align		8
        /*0028*/ 	.dword	mrg32k3aM2SubSeq
	.align		8
        /*0030*/ 	.dword	mrg32k3aM1Seq
	.align		8
        /*0038*/ 	.dword	mrg32k3aM2Seq


//--------------------- .nv.constant3             --------------------------
	.section	.nv.constant3,"a",@progbits
	.align	8
.nv.constant3:
	.type		__cr_lgamma_table,@object
	.size		__cr_lgamma_table,(.L_8 - __cr_lgamma_table)
__cr_lgamma_table:
        /*0000*/ 	.byte	0x00, 0x00, 0x00, 0x00, 0x00, 0x00, 0x00, 0x00, 0x00, 0x00, 0x00, 0x00, 0x00, 0x00, 0x00, 0x00
        /*0010*/ 	.byte	0xef, 0x39, 0xfa, 0xfe, 0x42, 0x2e, 0xe6, 0x3f, 0x02, 0x20, 0x2a, 0xfa, 0x0b, 0xab, 0xfc, 0x3f
        /*0020*/ 	.byte	0xf9, 0x2c, 0x92, 0x7c, 0xa7, 0x6c, 0x09, 0x40, 0xc9, 0x79, 0x44, 0x3c, 0x64, 0x26, 0x13, 0x40
        /*0030*/ 	.byte	0xca, 0x01, 0xcf, 0x3a, 0x27, 0x51, 0x1a, 0x40, 0x30, 0xcc, 0x2d, 0xf3, 0xe1, 0x0c, 0x21, 0x40
        /*0040*/ 	.byte	0x0d, 0xb7, 0xfc, 0x82, 0x8e, 0x35, 0x25, 0x40
.L_8:


//--------------------- .text._Z6kernelPiS_S_S_iiiP17curandStateXORWOW --------------------------
	.section	.text._Z6kernelPiS_S_S_iiiP17curandStateXORWOW,"ax",@progbits
	.align	128
        .global         _Z6kernelPiS_S_S_iiiP17curandStateXORWOW
        .type           _Z6kernelPiS_S_S_iiiP17curandStateXORWOW,@function
        .size           _Z6kernelPiS_S_S_iiiP17curandStateXORWOW,(.L_x_48 - _Z6kernelPiS_S_S_iiiP17curandStateXORWOW)
        .other          _Z6kernelPiS_S_S_iiiP17curandStateXORWOW,@"STO_CUDA_ENTRY STV_DEFAULT"
_Z6kernelPiS_S_S_iiiP17curandStateXORWOW:
.text._Z6kernelPiS_S_S_iiiP17curandStateXORWOW:
[----:B------:R-:W-:Y:S01]  /*0000*/  LDC R1, c[0x0][0x37c] ;  /* 0x0000df00ff017b82 */ /* 0x000fe20000000800 */
[----:B------:R-:W0:Y:S01]  /*0010*/  S2R R20, SR_TID.X ;  /* 0x0000000000147919 */ /* 0x000e220000002100 */
[----:B------:R-:W1:Y:S06]  /*0020*/  LDCU.64 UR6, c[0x0][0x358] ;  /* 0x00006b00ff0677ac */ /* 0x000e6c0008000a00 */
[----:B------:R-:W2:Y:S02]  /*0030*/  LDC.64 R14, c[0x0][0x3a0] ;  /* 0x0000e800ff0e7b82 */ /* 0x000ea40000000a00 */
[----:B--2---:R-:W-:Y:S01]  /*0040*/  IMAD R3, R15, R14, RZ ;  /* 0x0000000e0f037224 */ /* 0x004fe200078e02ff */
[----:B0-----:R-:W-:-:S04]  /*0050*/  ISETP.NE.AND P0, PT, R20, RZ, PT ;  /* 0x000000ff1400720c */ /* 0x001fc80003f05270 */
[----:B------:R-:W-:-:S09]  /*0060*/  ISETP.GE.AND P1, PT, R20, R3, PT ;  /* 0x000000031400720c */ /* 0x000fd20003f26270 */
[----:B------:R-:W1:Y:S02]  /*0070*/  @!P0 LDC.64 R4, c[0x0][0x390] ;  /* 0x0000e400ff048b82 */ /* 0x000e640000000a00 */
[----:B-1----:R0:W-:Y:S06]  /*0080*/  @!P0 STG.E desc[UR6][R4.64], RZ ;  /* 0x000000ff04008986 */ /* 0x0021ec000c101906 */
[----:B------:R-:W-:Y:S06]  /*0090*/  BAR.SYNC.DEFER_BLOCKING 0x0 ;  /* 0x0000000000007b1d */ /* 0x000fec0000010000 */
[----:B------:R-:W-:Y:S05]  /*00a0*/  @P1 EXIT ;  /* 0x000000000000194d */ /* 0x000fea0003800000 */
[----:B------:R-:W1:Y:S01]  /*00b0*/  LDC.64 R2, c[0x0][0x3b0] ;  /* 0x0000ec00ff027b82 */ /* 0x000e620000000a00 */
[----:B------:R-:W2:Y:S01]  /*00c0*/  LDCU UR4, c[0x0][0x3a8] ;  /* 0x00007500ff0477ac */ /* 0x000ea20008000800 */
[----:B------:R-:W3:Y:S01]  /*00d0*/  LDCU.64 UR8, c[0x0][0x380] ;  /* 0x00007000ff0877ac */ /* 0x000ee20008000a00 */
[----:B-1----:R-:W-:-:S05]  /*00e0*/  IMAD.WIDE.U32 R2, R20, 0x30, R2 ;  /* 0x0000003014027825 */ /* 0x002fca00078e0002 */
[----:B------:R1:W5:Y:S04]  /*00f0*/  LDG.E R19, desc[UR6][R2.64+0x20] ;  /* 0x0000200602137981 */ /* 0x000368000c1e1900 */
[----:B0-----:R1:W5:Y:S04]  /*0100*/  LDG.E.64 R4, desc[UR6][R2.64+0x28] ;  /* 0x0000280602047981 */ /* 0x001368000c1e1b00 */
[----:B------:R1:W5:Y:S04]  /*0110*/  LDG.E.64 R6, desc[UR6][R2.64] ;  /* 0x0000000602067981 */ /* 0x000368000c1e1b00 */
[----:B------:R1:W5:Y:S04]  /*0120*/  LDG.E.64 R24, desc[UR6][R2.64+0x8] ;  /* 0x0000080602187981 */ /* 0x000368000c1e1b00 */
[----:B------:R1:W5:Y:S04]  /*0130*/  LDG.E.64 R26, desc[UR6][R2.64+0x10] ;  /* 0x00001006021a7981 */ /* 0x000368000c1e1b00 */
[----:B------:R1:W5:Y:S01]  /*0140*/  LDG.E.64 R8, desc[UR6][R2.64+0x18] ;  /* 0x0000180602087981 */ /* 0x000362000c1e1b00 */
[----:B--2---:R-:W-:-:S09]  /*0150*/  UISETP.GE.AND UP0, UPT, UR4, 0x1, UPT ;  /* 0x000000010400788c */ /* 0x004fd2000bf06270 */
[----:B-1-3--:R-:W-:Y:S05]  /*0160*/  BRA.U !UP0, `(.L_x_0) ;  /* 0x0000001d08407547 */ /* 0x00afea000b800000 */
[----:B------:R-:W0:Y:S01]  /*0170*/  LDC.64 R12, c[0x0][0x380] ;  /* 0x0000e000ff0c7b82 */ /* 0x000e220000000a00 */
[----:B------:R-:W-:Y:S01]  /*0180*/  UISETP.NE.AND UP0, UPT, UR4, 0x1, UPT ;  /* 0x000000010400788c */ /* 0x000fe2000bf05270 */
[----:B------:R-:W-:Y:S01]  /*0190*/  IMAD.IADD R21, R20, 0x1, -R15 ;  /* 0x0000000114157824 */ /* 0x000fe200078e0a0f */
[----:B-----5:R-:W-:Y:S01]  /*01a0*/  MOV R23, R24 ;  /* 0x0000001800177202 */ /* 0x020fe20000000f00 */
[----:B------:R-:W-:Y:S02]  /*01b0*/  VIADD R18, R14, 0xffffffff ;  /* 0xffffffff0e127836 */ /* 0x000fe40000000000 */
[----:B------:R-:W-:Y:S02]  /*01c0*/  VIADD R0, R15, 0xffffffff ;  /* 0xffffffff0f007836 */ /* 0x000fe40000000000 */
[----:B------:R-:W1:Y:S01]  /*01d0*/  LDC.64 R16, c[0x0][0x388] ;  /* 0x0000e200ff107b82 */ /* 0x000e620000000a00 */
[----:B------:R-:W-:Y:S02]  /*01e0*/  IMAD.MOV.U32 R22, RZ, RZ, R25 ;  /* 0x000000ffff167224 */ /* 0x000fe400078e0019 */
[----:B0-----:R-:W-:-:S04]  /*01f0*/  IMAD.WIDE.U32 R10, R20, 0x4, R12 ;  /* 0x00000004140a7825 */ /* 0x001fc800078e000c */
[----:B------:R-:W-:-:S04]  /*0200*/  IMAD.WIDE R12, R21, 0x4, R12 ;  /* 0x00000004150c7825 */ /* 0x000fc800078e020c */
[----:B------:R-:W-:-:S04]  /*0210*/  IMAD.WIDE R14, R15, 0x4, R10 ;  /* 0x000000040f0e7825 */ /* 0x000fc800078e020a */
[----:B------:R-:W-:Y:S02]  /*0220*/  IMAD.MOV.U32 R21, RZ, RZ, R27 ;  /* 0x000000ffff157224 */ /* 0x000fe400078e001b */
[----:B-1----:R-:W-:Y:S01]  /*0230*/  IMAD.WIDE.U32 R16, R20, 0x4, R16 ;  /* 0x0000000414107825 */ /* 0x002fe200078e0010 */
[----:B------:R-:W-:Y:S06]  /*0240*/  BRA.U !UP0, `(.L_x_1) ;  /* 0x0000001108a87547 */ /* 0x000fec000b800000 */
[----:B------:R-:W-:Y:S01]  /*0250*/  ULOP3.LUT UR4, UR4, 0x7ffffffe, URZ, 0xc0, !UPT ;  /* 0x7ffffffe04047892 */ /* 0x000fe2000f8ec0ff */
[----:B------:R-:W-:Y:S01]  /*0260*/  IMAD.MOV.U32 R23, RZ, RZ, R24 ;  /* 0x000000ffff177224 */ /* 0x000fe200078e0018 */
[----:B------:R-:W-:Y:S01]  /*0270*/  MOV R22, R25 ;  /* 0x0000001900167202 */ /* 0x000fe20000000f00 */
[----:B------:R-:W-:Y:S01]  /*0280*/  IMAD.MOV.U32 R21, RZ, RZ, R27 ;  /* 0x000000ffff157224 */ /* 0x000fe200078e001b */
[----:B------:R-:W-:-:S12]  /*0290*/  UIADD3 UR4, UPT, UPT, -UR4, URZ, URZ ;  /* 0x000000ff04047290 */ /* 0x000fd8000fffe1ff */
.L_x_24:
[----:B------:R-:W-:Y:S06]  /*02a0*/  BAR.SYNC.DEFER_BLOCKING 0x0 ;  /* 0x0000000000007b1d */ /* 0x000fec0000010000 */
[----:B--2---:R-:W2:Y:S01]  /*02b0*/  LDG.E R35, desc[UR6][R10.64] ;  /* 0x000000060a237981 */ /* 0x004ea2000c1e1900 */
[----:B------:R-:W-:Y:S01]  /*02c0*/  UIADD3 UR4, UPT, UPT, UR4, 0x2, URZ ;  /* 0x0000000204047890 */ /* 0x000fe2000fffe0ff */
[----:B------:R-:W-:Y:S03]  /*02d0*/  BSSY.RECONVERGENT B0, `(.L_x_2) ;  /* 0x0000089000007945 */ /* 0x000fe60003800200 */
[----:B------:R-:W-:Y:S01]  /*02e0*/  UISETP.NE.AND UP0, UPT, UR4, URZ, UPT ;  /* 0x000000ff0400728c */ /* 0x000fe2000bf05270 */
[----:B--2---:R-:W-:-:S13]  /*02f0*/  ISETP.GT.AND P0, PT, R35, -0x2, PT ;  /* 0xfffffffe2300780c */ /* 0x004fda0003f04270 */
[----:B01----:R-:W-:Y:S05]  /*0300*/  @P0 BRA `(.L_x_3) ;  /* 0x0000000000600947 */ /* 0x003fea0003800000 */
[----:B------:R-:W-:-:S13]  /*0310*/  ISETP.NE.AND P0, PT, R35, -0x3, PT ;  /* 0xfffffffd2300780c */ /* 0x000fda0003f05270 */
[----:B------:R-:W-:Y:S05]  /*0320*/  @!P0 BRA `(.L_x_4) ;  /* 0x0000000000448947 */ /* 0x000fea0003800000 */
[----:B------:R-:W-:Y:S01]  /*0330*/  ISETP.NE.AND P0, PT, R35, -0x2, PT ;  /* 0xfffffffe2300780c */ /* 0x000fe20003f05270 */
[----:B------:R-:W-:Y:S01]  /*0340*/  IMAD.MOV.U32 R27, RZ, RZ, R21 ;  /* 0x000000ffff1b7224 */ /* 0x000fe200078e0015 */
[----:B------:R-:W-:Y:S01]  /*0350*/  MOV R25, R23 ;  /* 0x0000001700197202 */ /* 0x000fe20000000f00 */
[----:B------:R-:W-:-:S10]  /*0360*/  IMAD.MOV.U32 R24, RZ, RZ, R22 ;  /* 0x000000ffff187224 */ /* 0x000fd400078e0016 */
[----:B------:R-:W-:Y:S05]  /*0370*/  @P0 BRA `(.L_x_5) ;  /* 0x0000000400f80947 */ /* 0x000fea0003800000 */
[----:B------:R-:W0:Y:S01]  /*0380*/  S2R R24, SR_LANEID ;  /* 0x0000000000187919 */ /* 0x000e220000000000 */
[----:B------:R-:W1:Y:S01]  /*0390*/  LDC.64 R28, c[0x0][0x390] ;  /* 0x0000e400ff1c7b82 */ /* 0x000e620000000a00 */
[----:B------:R-:W-:Y:S02]  /*03a0*/  VOTEU.ANY UR5, UPT, PT ;  /* 0x0000000000057886 */ /* 0x000fe400038e0100 */
[----:B------:R-:W-:Y:S02]  /*03b0*/  UFLO.U32 UR8, UR5 ;  /* 0x00000005000872bd */ /* 0x000fe400080e0000 */
[----:B------:R-:W1:Y:S04]  /*03c0*/  POPC R31, UR5 ;  /* 0x00000005001f7d09 */ /* 0x000e680008000000 */
[----:B0-----:R-:W-:-:S13]  /*03d0*/  ISETP.EQ.U32.AND P0, PT, R24, UR8, PT ;  /* 0x0000000818007c0c */ /* 0x001fda000bf02070 */
[----:B-1----:R0:W-:Y:S01]  /*03e0*/  @P0 REDG.E.ADD.STRONG.GPU desc[UR6][R28.64], R31 ;  /* 0x0000001f1c00098e */ /* 0x0021e2000c12e106 */
[----:B------:R-:W-:Y:S01]  /*03f0*/  IMAD.MOV.U32 R27, RZ, RZ, R21 ;  /* 0x000000ffff1b7224 */ /* 0x000fe200078e0015 */
[----:B------:R-:W-:Y:S01]  /*0400*/  MOV R35, 0xfffffffd ;  /* 0xfffffffd00237802 */ /* 0x000fe20000000f00 */
[----:B------:R-:W-:Y:S02]  /*0410*/  IMAD.MOV.U32 R24, RZ, RZ, R22 ;  /* 0x000000ffff187224 */ /* 0x000fe400078e0016 */
[----:B------:R-:W-:Y:S01]  /*0420*/  IMAD.MOV.U32 R25, RZ, RZ, R23 ;  /* 0x000000ffff197224 */ /* 0x000fe200078e0017 */
[----:B------:R-:W-:Y:S06]  /*0430*/  BRA `(.L_x_5) ;  /* 0x0000000400c87947 */ /* 0x000fec0003800000 */
.L_x_4:
[----:B------:R-:W-:Y:S02]  /*0440*/  HFMA2 R35, -RZ, RZ, 0, 0 ;  /* 0x00000000ff237431 */ /* 0x000fe400000001ff */
[----:B------:R-:W-:Y:S02]  /*0450*/  IMAD.MOV.U32 R27, RZ, RZ, R21 ;  /* 0x000000ffff1b7224 */ /* 0x000fe400078e0015 */
[----:B------:R-:W-:Y:S02]  /*0460*/  IMAD.MOV.U32 R24, RZ, RZ, R22 ;  /* 0x000000ffff187224 */ /* 0x000fe400078e0016 */
[----:B------:R-:W-:Y:S01]  /*0470*/  IMAD.MOV.U32 R25, RZ, RZ, R23 ;  /* 0x000000ffff197224 */ /* 0x000fe200078e0017 */
[----:B------:R-:W-:Y:S06]  /*0480*/  BRA `(.L_x_5) ;  /* 0x0000000400b47947 */ /* 0x000fec0003800000 */
.L_x_3:
[----:B------:R-:W-:-:S13]  /*0490*/  ISETP.NE.AND P0, PT, R35, -0x1, PT ;  /* 0xffffffff2300780c */ /* 0x000fda0003f05270 */
[----:B------:R-:W-:Y:S05]  /*04a0*/  @!P0 BRA `(.L_x_6) ;  /* 0x00000004005c8947 */ /* 0x000fea0003800000 */
[----:B------:R-:W-:Y:S01]  /*04b0*/  ISETP.NE.AND P0, PT, R35, 0x1, PT ;  /* 0x000000012300780c */ /* 0x000fe20003f05270 */
[----:B------:R-:W-:Y:S02]  /*04c0*/  IMAD.MOV.U32 R27, RZ, RZ, R21 ;  /* 0x000000ffff1b7224 */ /* 0x000fe400078e0015 */
[----:B------:R-:W-:Y:S02]  /*04d0*/  IMAD.MOV.U32 R24, RZ, RZ, R22 ;  /* 0x000000ffff187224 */ /* 0x000fe400078e0016 */
[----:B------:R-:W-:-:S08]  /*04e0*/  IMAD.MOV.U32 R25, RZ, RZ, R23 ;  /* 0x000000ffff197224 */ /* 0x000fd000078e0017 */
[----:B------:R-:W-:Y:S05]  /*04f0*/  @P0 BRA `(.L_x_5) ;  /* 0x0000000400980947 */ /* 0x000fea0003800000 */
[----:B------:R-:W0:Y:S01]  /*0500*/  LDC R29, c[0x0][0x3a4] ;  /* 0x0000e900ff1d7b82 */ /* 0x000e220000000800 */
[----:B------:R-:W-:Y:S01]  /*0510*/  IABS R33, R20 ;  /* 0x0000001400217213 */ /* 0x000fe20000000000 */
[----:B------:R-:W-:Y:S01]  /*0520*/  BSSY.RELIABLE B1, `(.L_x_7) ;  /* 0x0000021000017945 */ /* 0x000fe20003800100 */
[----:B------:R-:W-:Y:S02]  /*0530*/  ISETP.GE.AND P2, PT, R20, RZ, PT ;  /* 0x000000ff1400720c */ /* 0x000fe40003f46270 */
[----:B0-----:R-:W-:-:S04]  /*0540*/  IABS R28, R29 ;  /* 0x0000001d001c7213 */ /* 0x001fc80000000000 */
[----:B------:R-:W0:Y:S08]  /*0550*/  I2F.RP R27, R28 ;  /* 0x0000001c001b7306 */ /* 0x000e300000209400 */
[----:B0-----:R-:W0:Y:S02]  /*0560*/  MUFU.RCP R27, R27 ;  /* 0x0000001b001b7308 */ /* 0x001e240000001000 */
[----:B0-----:R-:W-:-:S06]  /*0570*/  IADD3 R24, PT, PT, R27, 0xffffffe, RZ ;  /* 0x0ffffffe1b187810 */ /* 0x001fcc0007ffe0ff */
[----:B------:R0:W1:Y:S02]  /*0580*/  F2I.FTZ.U32.TRUNC.NTZ R25, R24 ;  /* 0x0000001800197305 */ /* 0x000064000021f000 */
[----:B0-----:R-:W-:Y:S02]  /*0590*/  IMAD.MOV.U32 R24, RZ, RZ, RZ ;  /* 0x000000ffff187224 */ /* 0x001fe400078e00ff */
[----:B-1----:R-:W-:-:S04]  /*05a0*/  IMAD.MOV R31, RZ, RZ, -R25 ;  /* 0x000000ffff1f7224 */ /* 0x002fc800078e0a19 */
[----:B------:R-:W-:-:S04]  /*05b0*/  IMAD R31, R31, R28, RZ ;  /* 0x0000001c1f1f7224 */ /* 0x000fc800078e02ff */
[----:B------:R-:W-:Y:S01]  /*05c0*/  IMAD.HI.U32 R25, R25, R31, R24 ;  /* 0x0000001f19197227 */ /* 0x000fe200078e0018 */
[----:B------:R-:W-:-:S05]  /*05d0*/  LOP3.LUT R31, RZ, R29, RZ, 0x33, !PT ;  /* 0x0000001dff1f7212 */ /* 0x000fca00078e33ff */
[----:B------:R-:W-:-:S04]  /*05e0*/  IMAD.HI.U32 R30, R25, R33, RZ ;  /* 0x00000021191e7227 */ /* 0x000fc800078e00ff */
[----:B------:R-:W-:-:S04]  /*05f0*/  IMAD.MOV R25, RZ, RZ, -R30 ;  /* 0x000000ffff197224 */ /* 0x000fc800078e0a1e */
[----:B------:R-:W-:-:S05]  /*0600*/  IMAD R33, R28, R25, R33 ;  /* 0x000000191c217224 */ /* 0x000fca00078e0221 */
[----:B------:R-:W-:-:S13]  /*0610*/  ISETP.GT.U32.AND P0, PT, R28, R33, PT ;  /* 0x000000211c00720c */ /* 0x000fda0003f04070 */
[----:B------:R-:W-:-:S04]  /*0620*/  @!P0 IADD3 R33, PT, PT, R33, -R28, RZ ;  /* 0x8000001c21218210 */ /* 0x000fc80007ffe0ff */
[----:B------:R-:W-:Y:S01]  /*0630*/  ISETP.GT.U32.AND P1, PT, R28, R33, PT ;  /* 0x000000211c00720c */ /* 0x000fe20003f24070 */
[----:B------:R-:W-:-:S05]  /*0640*/  IMAD.IADD R24, R33, 0x1, -R28 ;  /* 0x0000000121187824 */ /* 0x000fca00078e0a1c */
[----:B------:R-:W-:Y:S02]  /*0650*/  SEL R24, R24, R33, !P1 ;  /* 0x0000002118187207 */ /* 0x000fe40004800000 */
[----:B------:R-:W-:-:S03]  /*0660*/  ISETP.NE.AND P1, PT, R29, RZ, PT ;  /* 0x000000ff1d00720c */ /* 0x000fc60003f25270 */
[----:B------:R-:W-:-:S05]  /*0670*/  @!P2 IMAD.MOV R24, RZ, RZ, -R24 ;  /* 0x000000ffff18a224 */ /* 0x000fca00078e0a18 */
[----:B------:R-:W-:-:S04]  /*0680*/  SEL R37, R31, R24, !P1 ;  /* 0x000000181f257207 */ /* 0x000fc80004800000 */
[----:B------:R-:W-:-:S13]  /*0690*/  ISETP.NE.AND P2, PT, R37, RZ, PT ;  /* 0x000000ff2500720c */ /* 0x000fda0003f45270 */
[----:B------:R-:W-:Y:S05]  /*06a0*/  @!P2 BRA `(.L_x_8) ;  /* 0x000000000020a947 */ /* 0x000fea0003800000 */
[----:B------:R-:W2:Y:S01]  /*06b0*/  LDG.E R24, desc[UR6][R10.64+-0x4] ;  /* 0xfffffc060a187981 */ /* 0x000ea2000c1e1900 */
[----:B------:R-:W-:Y:S01]  /*06c0*/  IMAD.MOV.U32 R35, RZ, RZ, -0x1 ;  /* 0xffffffffff237424 */ /* 0x000fe200078e00ff */
[----:B------:R-:W-:Y:S01]  /*06d0*/  MOV R27, R21 ;  /* 0x00000015001b7202 */ /* 0x000fe20000000f00 */
[----:B------:R-:W-:Y:S01]  /*06e0*/  IMAD.MOV.U32 R25, RZ, RZ, R23 ;  /* 0x000000ffff197224 */ /* 0x000fe200078e0017 */
[----:B--2---:R-:W-:Y:S01]  /*06f0*/  ISETP.GE.AND P2, PT, R24, RZ, PT ;  /* 0x000000ff1800720c */ /* 0x004fe20003f46270 */
[----:B------:R-:W-:-:S12]  /*0700*/  IMAD.MOV.U32 R24, RZ, RZ, R22 ;  /* 0x000000ffff187224 */ /* 0x000fd800078e0016 */
[----:B------:R-:W-:Y:S05]  /*0710*/  @!P2 BREAK.RELIABLE B1 ;  /* 0x000000000001a942 */ /* 0x000fea0003800100 */
[----:B------:R-:W-:Y:S05]  /*0720*/  @!P2 BRA `(.L_x_5) ;  /* 0x00000004000ca947 */ /* 0x000fea0003800000 */
.L_x_8:
[----:B------:R-:W-:Y:S05]  /*0730*/  BSYNC.RELIABLE B1 ;  /* 0x0000000000017941 */ /* 0x000fea0003800100 */
.L_x_7:
[----:B------:R-:W-:Y:S01]  /*0740*/  ISETP.GE.AND P2, PT, R37, R0, PT ;  /* 0x000000002500720c */ /* 0x000fe20003f46270 */
[----:B------:R-:W-:-:S12]  /*0750*/  BSSY.RELIABLE B1, `(.L_x_9) ;  /* 0x000000a000017945 */ /* 0x000fd80003800100 */
[----:B------:R-:W-:Y:S05]  /*0760*/  @P2 BRA `(.L_x_10) ;  /* 0x0000000000202947 */ /* 0x000fea0003800000 */
        /* <DEDUP_REMOVED lines=8> */
.L_x_10:
[----:B------:R-:W-:Y:S05]  /*07f0*/  BSYNC.RELIABLE B1 ;  /* 0x0000000000017941 */ /* 0x000fea0003800100 */
.L_x_9:
[----:B------:R-:W-:Y:S01]  /*0800*/  ISETP.GE.U32.AND P2, PT, R33, R28, PT ;  /* 0x0000001c2100720c */ /* 0x000fe20003f46070 */
[----:B------:R-:W-:Y:S01]  /*0810*/  @!P0 VIADD R30, R30, 0x1 ;  /* 0x000000011e1e8836 */ /* 0x000fe20000000000 */
[----:B------:R-:W-:Y:S01]  /*0820*/  LOP3.LUT R29, R20, R29, RZ, 0x3c, !PT ;  /* 0x0000001d141d7212 */ /* 0x000fe200078e3cff */
[----:B------:R-:W-:Y:S03]  /*0830*/  BSSY.RELIABLE B1, `(.L_x_11) ;  /* 0x0000016000017945 */ /* 0x000fe60003800100 */
[----:B------:R-:W-:-:S07]  /*0840*/  ISETP.GE.AND P3, PT, R29, RZ, PT ;  /* 0x000000ff1d00720c */ /* 0x000fce0003f66270 */
[----:B------:R-:W-:-:S06]  /*0850*/  @P2 IADD3 R30, PT, PT, R30, 0x1, RZ ;  /* 0x000000011e1e2810 */ /* 0x000fcc0007ffe0ff */
[----:B------:R-:W-:-:S05]  /*0860*/  @!P3 IMAD.MOV R30, RZ, RZ, -R30 ;  /* 0x000000ffff1eb224 */ /* 0x000fca00078e0a1e */
[----:B------:R-:W-:-:S04]  /*0870*/  SEL R31, R31, R30, !P1 ;  /* 0x0000001e1f1f7207 */ /* 0x000fc80004800000 */
[----:B------:R-:W-:-:S13]  /*0880*/  ISETP.GE.AND P0, PT, R31, R18, PT ;  /* 0x000000121f00720c */ /* 0x000fda0003f06270 */
[----:B------:R-:W-:Y:S05]  /*0890*/  @P0 BRA `(.L_x_12) ;  /* 0x0000000000200947 */ /* 0x000fea0003800000 */
[----:B------:R-:W2:Y:S01]  /*08a0*/  LDG.E R24, desc[UR6][R14.64] ;  /* 0x000000060e187981 */ /* 0x000ea2000c1e1900 */
[----:B------:R-:W-:Y:S02]  /*08b0*/  IMAD.MOV.U32 R35, RZ, RZ, -0x1 ;  /* 0xffffffffff237424 */ /* 0x000fe400078e00ff */
[----:B------:R-:W-:Y:S02]  /*08c0*/  IMAD.MOV.U32 R27, RZ, RZ, R21 ;  /* 0x000000ffff1b7224 */ /* 0x000fe400078e0015 */
[----:B------:R-:W-:Y:S01]  /*08d0*/  IMAD.MOV.U32 R25, RZ, RZ, R23 ;  /* 0x000000ffff197224 */ /* 0x000fe200078e0017 */
[----:B--2---:R-:W-:Y:S02]  /*08e0*/  ISETP.GE.AND P0, PT, R24, RZ, PT ;  /* 0x000000ff1800720c */ /* 0x004fe40003f06270 */
[----:B------:R-:W-:-:S11]  /*08f0*/  MOV R24, R22 ;  /* 0x0000001600187202 */ /* 0x000fd60000000f00 */
[----:B------:R-:W-:Y:S05]  /*0900*/  @!P0 BREAK.RELIABLE B1 ;  /* 0x0000000000018942 */ /* 0x000fea0003800100 */
[----:B------:R-:W-:Y:S05]  /*0910*/  @!P0 BRA `(.L_x_5) ;  /* 0x0000000000908947 */ /* 0x000fea0003800000 */
.L_x_12:
[----:B------:R-:W-:Y:S01]  /*0920*/  ISETP.GE.AND P0, PT, R31, 0x1, PT ;  /* 0x000000011f00780c */ /* 0x000fe20003f06270 */
[----:B------:R-:W-:Y:S01]  /*0930*/  IMAD.MOV.U32 R35, RZ, RZ, 0x1 ;  /* 0x00000001ff237424 */ /* 0x000fe200078e00ff */
[----:B------:R-:W-:Y:S01]  /*0940*/  MOV R24, R22 ;  /* 0x0000001600187202 */ /* 0x000fe20000000f00 */
[----:B------:R-:W-:Y:S02]  /*0950*/  IMAD.MOV.U32 R27, RZ, RZ, R21 ;  /* 0x000000ffff1b7224 */ /* 0x000fe400078e0015 */
[----:B------:R-:W-:-:S08]  /*0960*/  IMAD.MOV.U32 R25, RZ, RZ, R23 ;  /* 0x000000ffff197224 */ /* 0x000fd000078e0017 */
[----:B------:R-:W-:Y:S05]  /*0970*/  @!P0 BREAK.RELIABLE B1 ;  /* 0x0000000000018942 */ /* 0x000fea0003800100 */
[----:B------:R-:W-:Y:S05]  /*0980*/  @!P0 BRA `(.L_x_5) ;  /* 0x0000000000748947 */ /* 0x000fea0003800000 */
[----:B------:R-:W-:Y:S05]  /*0990*/  BSYNC.RELIABLE B1 ;  /* 0x0000000000017941 */ /* 0x000fea0003800100 */
.L_x_11:
[----:B------:R-:W2:Y:S01]  /*09a0*/  LDG.E R24, desc[UR6][R12.64] ;  /* 0x000000060c187981 */ /* 0x000ea2000c1e1900 */
[----:B------:R-:W-:Y:S02]  /*09b0*/  IMAD.MOV.U32 R35, RZ, RZ, 0x1 ;  /* 0x00000001ff237424 */ /* 0x000fe400078e00ff */
[----:B------:R-:W-:Y:S02]  /*09c0*/  IMAD.MOV.U32 R27, RZ, RZ, R21 ;  /* 0x000000ffff1b7224 */ /* 0x000fe400078e0015 */
[----:B------:R-:W-:Y:S01]  /*09d0*/  IMAD.MOV.U32 R25, RZ, RZ, R23 ;  /* 0x000000ffff197224 */ /* 0x000fe200078e0017 */
[----:B--2---:R-:W-:Y:S02]  /*09e0*/  ISETP.GT.AND P0, PT, R24, -0x1, PT ;  /* 0xffffffff1800780c */ /* 0x004fe40003f04270 */
[----:B------:R-:W-:Y:S02]  /*09f0*/  MOV R24, R22 ;  /* 0x0000001600187202 */ /* 0x000fe40000000f00 */
[----:B------:R-:W-:Y:S01]  /*0a00*/  SEL R35, R35, 0xffffffff, P0 ;  /* 0xffffffff23237807 */ /* 0x000fe20000000000 */
[----:B------:R-:W-:Y:S08]  /*0a10*/  BRA `(.L_x_5) ;  /* 0x0000000000507947 */ /* 0x000ff00003800000 */
.L_x_6:
[----:B------:R-:W-:Y:S01]  /*0a20*/  SHF.R.U32.HI R24, RZ, 0x2, R7 ;  /* 0x00000002ff187819 */ /* 0x000fe20000011607 */
[----:B------:R-:W-:Y:S01]  /*0a30*/  IMAD.SHL.U32 R28, R21, 0x10, RZ ;  /* 0x00000010151c7824 */ /* 0x000fe200078e00ff */
[----:B------:R-:W-:Y:S01]  /*0a40*/  IADD3 R6, PT, PT, R6, 0x587c5, RZ ;  /* 0x000587c506067810 */ /* 0x000fe20007ffe0ff */
[----:B------:R-:W-:Y:S01]  /*0a50*/  IMAD.MOV.U32 R35, RZ, RZ, -0x1 ;  /* 0xffffffffff237424 */ /* 0x000fe200078e00ff */
[----:B------:R-:W-:Y:S02]  /*0a60*/  LOP3.LUT R24, R24, R7, RZ, 0x3c, !PT ;  /* 0x0000000718187212 */ /* 0x000fe400078e3cff */
[----:B------:R-:W-:-:S03]  /*0a70*/  MOV R25, R22 ;  /* 0x0000001600197202 */ /* 0x000fc60000000f00 */
[----:B------:R-:W-:-:S05]  /*0a80*/  IMAD.SHL.U32 R7, R24, 0x2, RZ ;  /* 0x0000000218077824 */ /* 0x000fca00078e00ff */
[----:B------:R-:W-:-:S04]  /*0a90*/  LOP3.LUT R7, R21, R28, R7, 0x96, !PT ;  /* 0x0000001c15077212 */ /* 0x000fc800078e9607 */
[----:B------:R-:W-:-:S05]  /*0aa0*/  LOP3.LUT R27, R7, R24, RZ, 0x3c, !PT ;  /* 0x00000018071b7212 */ /* 0x000fca00078e3cff */
[----:B------:R-:W-:-:S04]  /*0ab0*/  IMAD.IADD R7, R27, 0x1, R6 ;  /* 0x000000011b077824 */ /* 0x000fc800078e0206 */
[----:B------:R-:W-:-:S05]  /*0ac0*/  IMAD.HI.U32 R24, R7, -0x2e48e8a7, RZ ;  /* 0xd1b7175907187827 */ /* 0x000fca00078e00ff */
[----:B------:R-:W-:-:S05]  /*0ad0*/  SHF.R.U32.HI R24, RZ, 0xd, R24 ;  /* 0x0000000dff187819 */ /* 0x000fca0000011618 */
[----:B------:R-:W-:Y:S02]  /*0ae0*/  IMAD R24, R24, -0x2710, R7 ;  /* 0xffffd8f018187824 */ /* 0x000fe400078e0207 */
[----:B------:R-:W-:-:S03]  /*0af0*/  IMAD.MOV.U32 R7, RZ, RZ, R23 ;  /* 0x000000ffff077224 */ /* 0x000fc600078e0017 */
[C---:B------:R-:W-:Y:S02]  /*0b00*/  ISETP.GE.U32.AND P1, PT, R24.reuse, 0xfa0, PT ;  /* 0x00000fa01800780c */ /* 0x040fe40003f26070 */
[----:B------:R-:W-:Y:S01]  /*0b10*/  ISETP.GE.U32.AND P0, PT, R24, 0x3e8, PT ;  /* 0x000003e81800780c */ /* 0x000fe20003f06070 */
[----:B------:R-:W-:Y:S01]  /*0b20*/  IMAD.MOV.U32 R24, RZ, RZ, R26 ;  /* 0x000000ffff187224 */ /* 0x000fe200078e001a */
[----:B------:R-:W-:Y:S01]  /*0b30*/  SEL R35, R35, 0xfffffffe, !P1 ;  /* 0xfffffffe23237807 */ /* 0x000fe20004800000 */
[----:B------:R-:W-:-:S03]  /*0b40*/  IMAD.MOV.U32 R26, RZ, RZ, R21 ;  /* 0x000000ffff1a7224 */ /* 0x000fc600078e0015 */
[----:B------:R-:W-:-:S07]  /*0b50*/  SEL R35, R35, 0x1, P0 ;  /* 0x0000000123237807 */ /* 0x000fce0000000000 */
.L_x_5:
[----:B------:R-:W-:Y:S05]  /*0b60*/  BSYNC.RECONVERGENT B0 ;  /* 0x0000000000007941 */ /* 0x000fea0003800200 */
.L_x_2:
[----:B------:R-:W-:Y:S05]  /*0b70*/  WARPSYNC.ALL ;  /* 0x0000000000007948 */ /* 0x000fea0003800000 */
[----:B------:R-:W-:Y:S06]  /*0b80*/  BAR.SYNC.DEFER_BLOCKING 0x0 ;  /* 0x0000000000007b1d */ /* 0x000fec0000010000 */
[----:B------:R1:W-:Y:S02]  /*0b90*/  STG.E desc[UR6][R16.64], R35 ;  /* 0x0000002310007986 */ /* 0x0003e4000c101906 */
[----:B------:R-:W-:Y:S08]  /*0ba0*/  BAR.SYNC.DEFER_BLOCKING 0x0 ;  /* 0x0000000000007b1d */ /* 0x000ff00000010000 */
[----:B------:R-:W-:Y:S06]  /*0bb0*/  BAR.SYNC.DEFER_BLOCKING 0x0 ;  /* 0x0000000000007b1d */ /* 0x000fec0000010000 */
[----:B------:R-:W2:Y:S01]  /*0bc0*/  LDG.E R37, desc[UR6][R16.64] ;  /* 0x0000000610257981 */ /* 0x000ea2000c1e1900 */
[----:B------:R-:W-:Y:S01]  /*0bd0*/  BSSY.RECONVERGENT B0, `(.L_x_13) ;  /* 0x000008c000007945 */ /* 0x000fe20003800200 */
[----:B--2---:R-:W-:-:S13]  /*0be0*/  ISETP.GT.AND P0, PT, R37, -0x2, PT ;  /* 0xfffffffe2500780c */ /* 0x004fda0003f04270 */
[----:B-1----:R-:W-:Y:S05]  /*0bf0*/  @P0 BRA `(.L_x_14) ;  /* 0x0000000000600947 */ /* 0x002fea0003800000 */
[----:B------:R-:W-:-:S13]  /*0c00*/  ISETP.NE.AND P0, PT, R37, -0x3, PT ;  /* 0xfffffffd2500780c */ /* 0x000fda0003f05270 */
[----:B------:R-:W-:Y:S05]  /*0c10*/  @!P0 BRA `(.L_x_15) ;  /* 0x0000000000448947 */ /* 0x000fea0003800000 */
[----:B------:R-:W-:Y:S01]  /*0c20*/  ISETP.NE.AND P0, PT, R37, -0x2, PT ;  /* 0xfffffffe2500780c */ /* 0x000fe20003f05270 */
[----:B------:R-:W-:Y:S01]  /*0c30*/  IMAD.MOV.U32 R21, RZ, RZ, R27 ;  /* 0x000000ffff157224 */ /* 0x000fe200078e001b */
[----:B------:R-:W-:Y:S01]  /*0c40*/  MOV R22, R24 ;  /* 0x0000001800167202 */ /* 0x000fe20000000f00 */
[----:B------:R-:W-:-:S10]  /*0c50*/  IMAD.MOV.U32 R23, RZ, RZ, R25 ;  /* 0x000000ffff177224 */ /* 0x000fd400078e0019 */
[----:B------:R-:W-:Y:S05]  /*0c60*/  @P0 BRA `(.L_x_16) ;  /* 0x0000000800080947 */ /* 0x000fea0003800000 */
[----:B------:R-:W1:Y:S01]  /*0c70*/  S2R R21, SR_LANEID ;  /* 0x0000000000157919 */ /* 0x000e620000000000 */
[----:B0-----:R-:W0:Y:S01]  /*0c80*/  LDC.64 R28, c[0x0][0x390] ;  /* 0x0000e400ff1c7b82 */ /* 0x001e220000000a00 */
[----:B------:R-:W-:Y:S02]  /*0c90*/  VOTEU.ANY UR5, UPT, PT ;  /* 0x0000000000057886 */ /* 0x000fe400038e0100 */
[----:B------:R-:W-:Y:S02]  /*0ca0*/  UFLO.U32 UR8, UR5 ;  /* 0x00000005000872bd */ /* 0x000fe400080e0000 */
[----:B------:R-:W0:Y:S04]  /*0cb0*/  POPC R31, UR5 ;  /* 0x00000005001f7d09 */ /* 0x000e280008000000 */
[----:B-1----:R-:W-:-:S13]  /*0cc0*/  ISETP.EQ.U32.AND P0, PT, R21, UR8, PT ;  /* 0x0000000815007c0c */ /* 0x002fda000bf02070 */
[----:B0-----:R1:W-:Y:S01]  /*0cd0*/  @P0 REDG.E.ADD.STRONG.GPU desc[UR6][R28.64], R31 ;  /* 0x0000001f1c00098e */ /* 0x0013e2000c12e106 */
[----:B------:R-:W-:Y:S01]  /*0ce0*/  IMAD.MOV.U32 R21, RZ, RZ, R27 ;  /* 0x000000ffff157224 */ /* 0x000fe200078e001b */
[----:B------:R-:W-:Y:S01]  /*0cf0*/  MOV R23, R25 ;  /* 0x0000001900177202 */ /* 0x000fe20000000f00 */
[----:B------:R-:W-:Y:S02]  /*0d00*/  IMAD.MOV.U32 R22, RZ, RZ, R24 ;  /* 0x000000ffff167224 */ /* 0x000fe400078e0018 */
[----:B------:R-:W-:Y:S01]  /*0d10*/  IMAD.MOV.U32 R37, RZ, RZ, -0x3 ;  /* 0xfffffffdff257424 */ /* 0x000fe200078e00ff */
[----:B------:R-:W-:Y:S06]  /*0d20*/  BRA `(.L_x_16) ;  /* 0x0000000400d87947 */ /* 0x000fec0003800000 */
.L_x_15:
[----:B------:R-:W-:Y:S01]  /*0d30*/  IMAD.MOV.U32 R21, RZ, RZ, R27 ;  /* 0x000000ffff157224 */ /* 0x000fe200078e001b */
[----:B------:R-:W-:Y:S01]  /*0d40*/  MOV R23, R25 ;  /* 0x0000001900177202 */ /* 0x000fe20000000f00 */
[----:B------:R-:W-:Y:S02]  /*0d50*/  IMAD.MOV.U32 R22, RZ, RZ, R24 ;  /* 0x000000ffff167224 */ /* 0x000fe400078e0018 */
[----:B------:R-:W-:Y:S01]  /*0d60*/  IMAD.MOV.U32 R37, RZ, RZ, RZ ;  /* 0x000000ffff257224 */ /* 0x000fe200078e00ff */
[----:B------:R-:W-:Y:S06]  /*0d70*/  BRA `(.L_x_16) ;  /* 0x0000000400c47947 */ /* 0x000fec0003800000 */
.L_x_14:
[----:B------:R-:W-:-:S13]  /*0d80*/  ISETP.NE.AND P0, PT, R37, -0x1, PT ;  /* 0xffffffff2500780c */ /* 0x000fda0003f05270 */
[----:B------:R-:W-:Y:S05]  /*0d90*/  @!P0 BRA `(.L_x_17) ;  /* 0x00000004006c8947 */ /* 0x000fea0003800000 */
[----:B------:R-:W-:Y:S01]  /*0da0*/  ISETP.NE.AND P0, PT, R37, 0x1, PT ;  /* 0x000000012500780c */ /* 0x000fe20003f05270 */
[----:B------:R-:W-:Y:S01]  /*0db0*/  IMAD.MOV.U32 R21, RZ, RZ, R27 ;  /* 0x000000ffff157224 */ /* 0x000fe200078e001b */
[----:B------:R-:W-:Y:S01]  /*0dc0*/  MOV R23, R25 ;  /* 0x0000001900177202 */ /* 0x000fe20000000f00 */
[----:B------:R-:W-:-:S10]  /*0dd0*/  IMAD.MOV.U32 R22, RZ, RZ, R24 ;  /* 0x000000ffff167224 */ /* 0x000fd400078e0018 */
[----:B------:R-:W-:Y:S05]  /*0de0*/  @P0 BRA `(.L_x_16) ;  /* 0x0000000400a80947 */ /* 0x000fea0003800000 */
[----:B0-----:R-:W0:Y:S01]  /*0df0*/  LDC R29, c[0x0][0x3a4] ;  /* 0x0000e900ff1d7b82 */ /* 0x001e220000000800 */
[----:B------:R-:W-:Y:S01]  /*0e00*/  IABS R33, R20 ;  /* 0x0000001400217213 */ /* 0x000fe20000000000 */
[----:B------:R-:W-:Y:S01]  /*0e10*/  BSSY.RELIABLE B1, `(.L_x_18) ;  /* 0x0000021000017945 */ /* 0x000fe20003800100 */
[----:B------:R-:W-:Y:S02]  /*0e20*/  ISETP.GE.AND P2, PT, R20, RZ, PT ;  /* 0x000000ff1400720c */ /* 0x000fe40003f46270 */
[----:B0-----:R-:W-:-:S04]  /*0e30*/  IABS R28, R29 ;  /* 0x0000001d001c7213 */ /* 0x001fc80000000000 */
[----:B------:R-:W0:Y:S08]  /*0e40*/  I2F.RP R21, R28 ;  /* 0x0000001c00157306 */ /* 0x000e300000209400 */
[----:B0-----:R-:W0:Y:S02]  /*0e50*/  MUFU.RCP R21, R21 ;  /* 0x0000001500157308 */ /* 0x001e240000001000 */
[----:B0-----:R-:W-:-:S06]  /*0e60*/  VIADD R22, R21, 0xffffffe ;  /* 0x0ffffffe15167836 */ /* 0x001fcc0000000000 */
[----:B------:R0:W1:Y:S02]  /*0e70*/  F2I.FTZ.U32.TRUNC.NTZ R23, R22 ;  /* 0x0000001600177305 */ /* 0x000064000021f000 */
[----:B0-----:R-:W-:Y:S02]  /*0e80*/  IMAD.MOV.U32 R22, RZ, RZ, RZ ;  /* 0x000000ffff167224 */ /* 0x001fe400078e00ff */
[----:B-1----:R-:W-:-:S04]  /*0e90*/  IMAD.MOV R31, RZ, RZ, -R23 ;  /* 0x000000ffff1f7224 */ /* 0x002fc800078e0a17 */
[----:B------:R-:W-:-:S04]  /*0ea0*/  IMAD R31, R31, R28, RZ ;  /* 0x0000001c1f1f7224 */ /* 0x000fc800078e02ff */
[----:B------:R-:W-:-:S06]  /*0eb0*/  IMAD.HI.U32 R31, R23, R31, R22 ;  /* 0x0000001f171f7227 */ /* 0x000fcc00078e0016 */
[----:B------:R-:W-:Y:S01]  /*0ec0*/  IMAD.HI.U32 R30, R31, R33, RZ ;  /* 0x000000211f1e7227 */ /* 0x000fe200078e00ff */
[----:B------:R-:W-:-:S04]  /*0ed0*/  LOP3.LUT R31, RZ, R29, RZ, 0x33, !PT ;  /* 0x0000001dff1f7212 */ /* 0x000fc800078e33ff */
[----:B------:R-:W-:-:S05]  /*0ee0*/  IADD3 R21, PT, PT, -R30, RZ, RZ ;  /* 0x000000ff1e157210 */ /* 0x000fca0007ffe1ff */
[----:B------:R-:W-:-:S05]  /*0ef0*/  IMAD R33, R28, R21, R33 ;  /* 0x000000151c217224 */ /* 0x000fca00078e0221 */
[----:B------:R-:W-:-:S13]  /*0f00*/  ISETP.GT.U32.AND P0, PT, R28, R33, PT ;  /* 0x000000211c00720c */ /* 0x000fda0003f04070 */
[----:B------:R-:W-:-:S04]  /*0f10*/  @!P0 IMAD.IADD R33, R33, 0x1, -R28 ;  /* 0x0000000121218824 */ /* 0x000fc800078e0a1c */
[----:B------:R-:W-:Y:S01]  /*0f20*/  IMAD.IADD R22, R33, 0x1, -R28 ;  /* 0x0000000121167824 */ /* 0x000fe200078e0a1c */
[----:B------:R-:W-:-:S04]  /*0f30*/  ISETP.GT.U32.AND P1, PT, R28, R33, PT ;  /* 0x000000211c00720c */ /* 0x000fc80003f24070 */
[----:B------:R-:W-:Y:S02]  /*0f40*/  SEL R22, R22, R33, !P1 ;  /* 0x0000002116167207 */ /* 0x000fe40004800000 */
[----:B------:R-:W-:-:S03]  /*0f50*/  ISETP.NE.AND P1, PT, R29, RZ, PT ;  /* 0x000000ff1d00720c */ /* 0x000fc60003f25270 */
[----:B------:R-:W-:-:S05]  /*0f60*/  @!P2 IMAD.MOV R22, RZ, RZ, -R22 ;  /* 0x000000ffff16a224 */ /* 0x000fca00078e0a16 */
[----:B------:R-:W-:-:S04]  /*0f70*/  SEL R35, R31, R22, !P1 ;  /* 0x000000161f237207 */ /* 0x000fc80004800000 */
[----:B------:R-:W-:-:S13]  /*0f80*/  ISETP.NE.AND P2, PT, R35, RZ, PT ;  /* 0x000000ff2300720c */ /* 0x000fda0003f45270 */
[----:B------:R-:W-:Y:S05]  /*0f90*/  @!P2 BRA `(.L_x_19) ;  /* 0x000000000020a947 */ /* 0x000fea0003800000 */
[----:B------:R-:W2:Y:S01]  /*0fa0*/  LDG.E R21, desc[UR6][R16.64+-0x4] ;  /* 0xfffffc0610157981 */ /* 0x000ea2000c1e1900 */
[----:B------:R-:W-:Y:S01]  /*0fb0*/  MOV R37, 0xffffffff ;  /* 0xffffffff00257802 */ /* 0x000fe20000000f00 */
[----:B------:R-:W-:Y:S02]  /*0fc0*/  IMAD.MOV.U32 R22, RZ, RZ, R24 ;  /* 0x000000ffff167224 */ /* 0x000fe400078e0018 */
[----:B------:R-:W-:Y:S01]  /*0fd0*/  IMAD.MOV.U32 R23, RZ, RZ, R25 ;  /* 0x000000ffff177224 */ /* 0x000fe200078e0019 */
[----:B--2---:R-:W-:Y:S01]  /*0fe0*/  ISETP.GE.AND P2, PT, R21, RZ, PT ;  /* 0x000000ff1500720c */ /* 0x004fe20003f46270 */
[----:B------:R-:W-:-:S12]  /*0ff0*/  IMAD.MOV.U32 R21, RZ, RZ, R27 ;  /* 0x000000ffff157224 */ /* 0x000fd800078e001b */
[----:B------:R-:W-:Y:S05]  /*1000*/  @!P2 BREAK.RELIABLE B1 ;  /* 0x000000000001a942 */ /* 0x000fea0003800100 */
[----:B------:R-:W-:Y:S05]  /*1010*/  @!P2 BRA `(.L_x_16) ;  /* 0x00000004001ca947 */ /* 0x000fea0003800000 */
.L_x_19:
[----:B------:R-:W-:Y:S05]  /*1020*/  BSYNC.RELIABLE B1 ;  /* 0x0000000000017941 */ /* 0x000fea0003800100 */
.L_x_18:
[----:B------:R-:W-:Y:S01]  /*1030*/  ISETP.GE.AND P2, PT, R35, R0, PT ;  /* 0x000000002300720c */ /* 0x000fe20003f46270 */
[----:B------:R-:W-:-:S12]  /*1040*/  BSSY.RELIABLE B1, `(.L_x_20) ;  /* 0x000000a000017945 */ /* 0x000fd80003800100 */
[----:B------:R-:W-:Y:S05]  /*1050*/  @P2 BRA `(.L_x_21) ;  /* 0x0000000000202947 */ /* 0x000fea0003800000 */
        /* <DEDUP_REMOVED lines=8> */
.L_x_21:
[----:B------:R-:W-:Y:S05]  /*10e0*/  BSYNC.RELIABLE B1 ;  /* 0x0000000000017941 */ /* 0x000fea0003800100 */
.L_x_20:
[----:B------:R-:W-:Y:S01]  /*10f0*/  ISETP.GE.U32.AND P2, PT, R33, R28, PT ;  /* 0x0000001c2100720c */ /* 0x000fe20003f46070 */
[----:B------:R-:W-:Y:S01]  /*1100*/  BSSY.RELIABLE B1, `(.L_x_22) ;  /* 0x0000019000017945 */ /* 0x000fe20003800100 */
[----:B------:R-:W-:Y:S02]  /*1110*/  LOP3.LUT R21, R20, R29, RZ, 0x3c, !PT ;  /* 0x0000001d14157212 */ /* 0x000fe400078e3cff */
[----:B------:R-:W-:Y:S02]  /*1120*/  @!P0 IADD3 R30, PT, PT, R30, 0x1, RZ ;  /* 0x000000011e1e8810 */ /* 0x000fe40007ffe0ff */
[----:B------:R-:W-:-:S07]  /*1130*/  ISETP.GE.AND P3, PT, R21, RZ, PT ;  /* 0x000000ff1500720c */ /* 0x000fce0003f66270 */
[----:B------:R-:W-:-:S06]  /*1140*/  @P2 VIADD R30, R30, 0x1 ;  /* 0x000000011e1e2836 */ /* 0x000fcc0000000000 */
[----:B------:R-:W-:-:S05]  /*1150*/  @!P3 IMAD.MOV R30, RZ, RZ, -R30 ;  /* 0x000000ffff1eb224 */ /* 0x000fca00078e0a1e */
[----:B------:R-:W-:-:S04]  /*1160*/  SEL R33, R31, R30, !P1 ;  /* 0x0000001e1f217207 */ /* 0x000fc80004800000 */
[----:B------:R-:W-:-:S13]  /*1170*/  ISETP.GE.AND P0, PT, R33, R18, PT ;  /* 0x000000122100720c */ /* 0x000fda0003f06270 */
[----:B------:R-:W-:Y:S05]  /*1180*/  @P0 BRA `(.L_x_23) ;  /* 0x0000000000240947 */ /* 0x000fea0003800000 */
[----:B------:R-:W-:-:S06]  /*1190*/  IMAD.WIDE R30, R29, 0x4, R16 ;  /* 0x000000041d1e7825 */ /* 0x000fcc00078e0210 */
[----:B------:R-:W2:Y:S01]  /*11a0*/  LDG.E R30, desc[UR6][R30.64] ;  /* 0x000000061e1e7981 */ /* 0x000ea2000c1e1900 */
[----:B------:R-:W-:Y:S01]  /*11b0*/  IMAD.MOV.U32 R37, RZ, RZ, -0x1 ;  /* 0xffffffffff257424 */ /* 0x000fe200078e00ff */
[----:B------:R-:W-:Y:S01]  /*11c0*/  MOV R21, R27 ;  /* 0x0000001b00157202 */ /* 0x000fe20000000f00 */
[----:B------:R-:W-:Y:S02]  /*11d0*/  IMAD.MOV.U32 R22, RZ, RZ, R24 ;  /* 0x000000ffff167224 */ /* 0x000fe400078e0018 */
[----:B------:R-:W-:Y:S01]  /*11e0*/  IMAD.MOV.U32 R23, RZ, RZ, R25 ;  /* 0x000000ffff177224 */ /* 0x000fe200078e0019 */
[----:B--2---:R-:W-:-:S13]  /*11f0*/  ISETP.GE.AND P0, PT, R30, RZ, PT ;  /* 0x000000ff1e00720c */ /* 0x004fda0003f06270 */
[----:B------:R-:W-:Y:S05]  /*1200*/  @!P0 BREAK.RELIABLE B1 ;  /* 0x0000000000018942 */ /* 0x000fea0003800100 */
[----:B------:R-:W-:Y:S05]  /*1210*/  @!P0 BRA `(.L_x_16) ;  /* 0x00000000009c8947 */ /* 0x000fea0003800000 */
.L_x_23:
        /* <DEDUP_REMOVED lines=8> */
.L_x_22:
[----:B------:R-:W0:Y:S01]  /*12a0*/  LDC.64 R22, c[0x0][0x388] ;  /* 0x0000e200ff167b82 */ /* 0x000e220000000a00 */
[----:B------:R-:W-:-:S04]  /*12b0*/  IMAD.IADD R29, R20, 0x1, -R29 ;  /* 0x00000001141d7824 */ /* 0x000fc800078e0a1d */
[----:B0-----:R-:W-:-:S06]  /*12c0*/  IMAD.WIDE R28, R29, 0x4, R22 ;  /* 0x000000041d1c7825 */ /* 0x001fcc00078e0216 */
[----:B------:R-:W2:Y:S01]  /*12d0*/  LDG.E R28, desc[UR6][R28.64] ;  /* 0x000000061c1c7981 */ /* 0x000ea2000c1e1900 */
[----:B------:R-:W-:Y:S01]  /*12e0*/  IMAD.MOV.U32 R37, RZ, RZ, 0x1 ;  /* 0x00000001ff257424 */ /* 0x000fe200078e00ff */
[----:B------:R-:W-:Y:S01]  /*12f0*/  MOV R21, R27 ;  /* 0x0000001b00157202 */ /* 0x000fe20000000f00 */
[----:B------:R-:W-:Y:S02]  /*1300*/  IMAD.MOV.U32 R22, RZ, RZ, R24 ;  /* 0x000000ffff167224 */ /* 0x000fe400078e0018 */
[----:B------:R-:W-:Y:S01]  /*1310*/  IMAD.MOV.U32 R23, RZ, RZ, R25 ;  /* 0x000000ffff177224 */ /* 0x000fe200078e0019 */
[----:B--2---:R-:W-:-:S04]  /*1320*/  ISETP.GT.AND P0, PT, R28, -0x1, PT ;  /* 0xffffffff1c00780c */ /* 0x004fc80003f04270 */
[----:B------:R-:W-:Y:S01]  /*1330*/  SEL R37, R37, 0xffffffff, P0 ;  /* 0xffffffff25257807 */ /* 0x000fe20000000000 */
[----:B------:R-:W-:Y:S08]  /*1340*/  BRA `(.L_x_16) ;  /* 0x0000000000507947 */ /* 0x000ff00003800000 */
.L_x_17:
[----:B------:R-:W-:Y:S01]  /*1350*/  SHF.R.U32.HI R22, RZ, 0x2, R7 ;  /* 0x00000002ff167819 */ /* 0x000fe20000011607 */
[----:B------:R-:W-:Y:S01]  /*1360*/  VIADD R6, R6, 0x587c5 ;  /* 0x000587c506067836 */ /* 0x000fe20000000000 */
[----:B------:R-:W-:Y:S01]  /*1370*/  MOV R37, 0xffffffff ;  /* 0xffffffff00257802 */ /* 0x000fe20000000f00 */
[----:B------:R-:W-:Y:S01]  /*1380*/  IMAD.MOV.U32 R23, RZ, RZ, R24 ;  /* 0x000000ffff177224 */ /* 0x000fe200078e0018 */
[----:B------:R-:W-:Y:S02]  /*1390*/  LOP3.LUT R21, R22, R7, RZ, 0x3c, !PT ;  /* 0x0000000716157212 */ /* 0x000fe400078e3cff */
[----:B------:R-:W-:-:S03]  /*13a0*/  SHF.L.U32 R22, R27, 0x4, RZ ;  /* 0x000000041b167819 */ /* 0x000fc600000006ff */
[----:B------:R-:W-:-:S05]  /*13b0*/  IMAD.SHL.U32 R7, R21, 0x2, RZ ;  /* 0x0000000215077824 */ /* 0x000fca00078e00ff */
[----:B------:R-:W-:-:S04]  /*13c0*/  LOP3.LUT R22, R27, R22, R7, 0x96, !PT ;  /* 0x000000161b167212 */ /* 0x000fc800078e9607 */
[----:B------:R-:W-:-:S05]  /*13d0*/  LOP3.LUT R21, R22, R21, RZ, 0x3c, !PT ;  /* 0x0000001516157212 */ /* 0x000fca00078e3cff */
[----:B------:R-:W-:-:S04]  /*13e0*/  IMAD.IADD R7, R6, 0x1, R21 ;  /* 0x0000000106077824 */ /* 0x000fc800078e0215 */
[----:B------:R-:W-:-:S05]  /*13f0*/  IMAD.HI.U32 R22, R7, -0x2e48e8a7, RZ ;  /* 0xd1b7175907167827 */ /* 0x000fca00078e00ff */
[----:B------:R-:W-:-:S05]  /*1400*/  SHF.R.U32.HI R22, RZ, 0xd, R22 ;  /* 0x0000000dff167819 */ /* 0x000fca0000011616 */
[----:B------:R-:W-:Y:S01]  /*1410*/  IMAD R22, R22, -0x2710, R7 ;  /* 0xffffd8f016167824 */ /* 0x000fe200078e0207 */
[----:B------:R-:W-:-:S04]  /*1420*/  MOV R7, R25 ;  /* 0x0000001900077202 */ /* 0x000fc80000000f00 */
[C---:B------:R-:W-:Y:S02]  /*1430*/  ISETP.GE.U32.AND P1, PT, R22.reuse, 0xfa0, PT ;  /* 0x00000fa01600780c */ /* 0x040fe40003f26070 */
[----:B------:R-:W-:Y:S01]  /*1440*/  ISETP.GE.U32.AND P0, PT, R22, 0x3e8, PT ;  /* 0x000003e81600780c */ /* 0x000fe20003f06070 */
[----:B------:R-:W-:Y:S01]  /*1450*/  IMAD.MOV.U32 R22, RZ, RZ, R26 ;  /* 0x000000ffff167224 */ /* 0x000fe200078e001a */
[----:B------:R-:W-:Y:S01]  /*1460*/  SEL R37, R37, 0xfffffffe, !P1 ;  /* 0xfffffffe25257807 */ /* 0x000fe20004800000 */
[----:B------:R-:W-:-:S03]  /*1470*/  IMAD.MOV.U32 R26, RZ, RZ, R27 ;  /* 0x000000ffff1a7224 */ /* 0x000fc600078e001b */
[----:B------:R-:W-:-:S07]  /*1480*/  SEL R37, R37, 0x1, P0 ;  /* 0x0000000125257807 */ /* 0x000fce0000000000 */
.L_x_16:
[----:B------:R-:W-:Y:S05]  /*1490*/  BSYNC.RECONVERGENT B0 ;  /* 0x0000000000007941 */ /* 0x000fea0003800200 */
.L_x_13:
[----:B------:R-:W-:Y:S05]  /*14a0*/  WARPSYNC.ALL ;  /* 0x0000000000007948 */ /* 0x000fea0003800000 */
[----:B------:R-:W-:Y:S06]  /*14b0*/  BAR.SYNC.DEFER_BLOCKING 0x0 ;  /* 0x0000000000007b1d */ /* 0x000fec0000010000 */
[----:B------:R2:W-:Y:S02]  /*14c0*/  STG.E desc[UR6][R10.64], R37 ;  /* 0x000000250a007986 */ /* 0x0005e4000c101906 */
[----:B------:R-:W-:Y:S06]  /*14d0*/  BAR.SYNC.DEFER_BLOCKING 0x0 ;  /* 0x0000000000007b1d */ /* 0x000fec0000010000 */
[----:B------:R-:W-:Y:S05]  /*14e0*/  BRA.U UP0, `(.L_x_24) ;  /* 0xffffffed006c7547 */ /* 0x000fea000b83ffff */
.L_x_1:
[----:B------:R-:W3:Y:S01]  /*14f0*/  LDCU UR4, c[0x0][0x3a8] ;  /* 0x00007500ff0477ac */ /* 0x000ee20008000800 */
[----:B------:R-:W-:Y:S02]  /*1500*/  IMAD.MOV.U32 R27, RZ, RZ, R21 ;  /* 0x000000ffff1b7224 */ /* 0x000fe400078e0015 */
[----:B------:R-:W-:Y:S01]  /*1510*/  IMAD.MOV.U32 R25, RZ, RZ, R22 ;  /* 0x000000ffff197224 */ /* 0x000fe200078e0016 */
[----:B------:R-:W4:Y:S01]  /*1520*/  LDCU.64 UR8, c[0x0][0x388] ;  /* 0x00007100ff0877ac */ /* 0x000f220008000a00 */
[----:B------:R-:W-:Y:S01]  /*1530*/  IMAD.MOV.U32 R24, RZ, RZ, R23 ;  /* 0x000000ffff187224 */ /* 0x000fe200078e0017 */
[----:B---3--:R-:W-:-:S04]  /*1540*/  ULOP3.LUT UR4, UR4, 0x1, URZ, 0xc0, !UPT ;  /* 0x0000000104047892 */ /* 0x008fc8000f8ec0ff */
[----:B------:R-:W-:-:S09]  /*1550*/  UISETP.NE.U32.AND UP0, UPT, UR4, 0x1, UPT ;  /* 0x000000010400788c */ /* 0x000fd2000bf05070 */
[----:B----4-:R-:W-:Y:S05]  /*1560*/  BRA.U UP0, `(.L_x_0) ;  /* 0x0000000900407547 */ /* 0x010fea000b800000 */
[----:B------:R-:W-:Y:S06]  /*1570*/  BAR.SYNC.DEFER_BLOCKING 0x0 ;  /* 0x0000000000007b1d */ /* 0x000fec0000010000 */
[----:B------:R-:W3:Y:S01]  /*1580*/  LDG.E R35, desc[UR6][R10.64] ;  /* 0x000000060a237981 */ /* 0x000ee2000c1e1900 */
[----:B------:R-:W-:Y:S01]  /*1590*/  BSSY.RECONVERGENT B0, `(.L_x_25) ;  /* 0x0000088000007945 */ /* 0x000fe20003800200 */
[----:B---3--:R-:W-:-:S13]  /*15a0*/  ISETP.GT.AND P0, PT, R35, -0x2, PT ;  /* 0xfffffffe2300780c */ /* 0x008fda0003f04270 */
[----:B------:R-:W-:Y:S05]  /*15b0*/  @P0 BRA `(.L_x_26) ;  /* 0x0000000000600947 */ /* 0x000fea0003800000 */
[----:B------:R-:W-:-:S13]  /*15c0*/  ISETP.NE.AND P0, PT, R35, -0x3, PT ;  /* 0xfffffffd2300780c */ /* 0x000fda0003f05270 */
[----:B------:R-:W-:Y:S05]  /*15d0*/  @!P0 BRA `(.L_x_27) ;  /* 0x0000000000448947 */ /* 0x000fea0003800000 */
[----:B------:R-:W-:Y:S01]  /*15e0*/  ISETP.NE.AND P0, PT, R35, -0x2, PT ;  /* 0xfffffffe2300780c */ /* 0x000fe20003f05270 */
[----:B------:R-:W-:Y:S01]  /*15f0*/  IMAD.MOV.U32 R25, RZ, RZ, R22 ;  /* 0x000000ffff197224 */ /* 0x000fe200078e0016 */
[----:B------:R-:W-:Y:S01]  /*1600*/  MOV R27, R21 ;  /* 0x00000015001b7202 */ /* 0x000fe20000000f00 */
[----:B------:R-:W-:-:S10]  /*1610*/  IMAD.MOV.U32 R24, RZ, RZ, R23 ;  /* 0x000000ffff187224 */ /* 0x000fd400078e0017 */
[----:B------:R-:W-:Y:S05]  /*1620*/  @P0 BRA `(.L_x_28) ;  /* 0x0000000400f80947 */ /* 0x000fea0003800000 */
[----:B------:R-:W3:Y:S01]  /*1630*/  S2R R0, SR_LANEID ;  /* 0x0000000000007919 */ /* 0x000ee20000000000 */
[----:B--2---:R-:W2:Y:S01]  /*1640*/  LDC.64 R10, c[0x0][0x390] ;  /* 0x0000e400ff0a7b82 */ /* 0x004ea20000000a00 */
[----:B------:R-:W-:Y:S02]  /*1650*/  VOTEU.ANY UR4, UPT, PT ;  /* 0x0000000000047886 */ /* 0x000fe400038e0100 */
[----:B------:R-:W-:Y:S02]  /*1660*/  UFLO.U32 UR5, UR4 ;  /* 0x00000004000572bd */ /* 0x000fe400080e0000 */
[----:B------:R-:W2:Y:S04]  /*1670*/  POPC R13, UR4 ;  /* 0x00000004000d7d09 */ /* 0x000ea80008000000 */
[----:B---3--:R-:W-:-:S13]  /*1680*/  ISETP.EQ.U32.AND P0, PT, R0, UR5, PT ;  /* 0x0000000500007c0c */ /* 0x008fda000bf02070 */
[----:B--2---:R3:W-:Y:S01]  /*1690*/  @P0 REDG.E.ADD.STRONG.GPU desc[UR6][R10.64], R13 ;  /* 0x0000000d0a00098e */ /* 0x0047e2000c12e106 */
[----:B------:R-:W-:Y:S01]  /*16a0*/  IMAD.MOV.U32 R35, RZ, RZ, -0x3 ;  /* 0xfffffffdff237424 */ /* 0x000fe200078e00ff */
[----:B------:R-:W-:Y:S01]  /*16b0*/  MOV R27, R21 ;  /* 0x00000015001b7202 */ /* 0x000fe20000000f00 */
[----:B------:R-:W-:Y:S02]  /*16c0*/  IMAD.MOV.U32 R25, RZ, RZ, R22 ;  /* 0x000000ffff197224 */ /* 0x000fe400078e0016 */
[----:B------:R-:W-:Y:S01]  /*16d0*/  IMAD.MOV.U32 R24, RZ, RZ, R23 ;  /* 0x000000ffff187224 */ /* 0x000fe200078e0017 */
[----:B------:R-:W-:Y:S06]  /*16e0*/  BRA `(.L_x_28) ;  /* 0x0000000400c87947 */ /* 0x000fec0003800000 */
.L_x_27:
[----:B------:R-:W-:Y:S01]  /*16f0*/  IMAD.MOV.U32 R35, RZ, RZ, RZ ;  /* 0x000000ffff237224 */ /* 0x000fe200078e00ff */
[----:B------:R-:W-:Y:S01]  /*1700*/  MOV R27, R21 ;  /* 0x00000015001b7202 */ /* 0x000fe20000000f00 */
[----:B------:R-:W-:Y:S02]  /*1710*/  IMAD.MOV.U32 R25, RZ, RZ, R22 ;  /* 0x000000ffff197224 */ /* 0x000fe400078e0016 */
[----:B------:R-:W-:Y:S01]  /*1720*/  IMAD.MOV.U32 R24, RZ, RZ, R23 ;  /* 0x000000ffff187224 */ /* 0x000fe200078e0017 */
[----:B------:R-:W-:Y:S06]  /*1730*/  BRA `(.L_x_28) ;  /* 0x0000000400b47947 */ /* 0x000fec0003800000 */
.L_x_26:
[----:B------:R-:W-:-:S13]  /*1740*/  ISETP.NE.AND P0, PT, R35, -0x1, PT ;  /* 0xffffffff2300780c */ /* 0x000fda0003f05270 */
[----:B------:R-:W-:Y:S05]  /*1750*/  @!P0 BRA `(.L_x_29) ;  /* 0x00000004005c8947 */ /* 0x000fea0003800000 */
[----:B------:R-:W-:Y:S01]  /*1760*/  ISETP.NE.AND P0, PT, R35, 0x1, PT ;  /* 0x000000012300780c */ /* 0x000fe20003f05270 */
[----:B------:R-:W-:Y:S01]  /*1770*/  IMAD.MOV.U32 R27, RZ, RZ, R21 ;  /* 0x000000ffff1b7224 */ /* 0x000fe200078e0015 */
[----:B------:R-:W-:Y:S01]  /*1780*/  MOV R25, R22 ;  /* 0x0000001600197202 */ /* 0x000fe20000000f00 */
[----:B------:R-:W-:-:S10]  /*1790*/  IMAD.MOV.U32 R24, RZ, RZ, R23 ;  /* 0x000000ffff187224 */ /* 0x000fd400078e0017 */
[----:B------:R-:W-:Y:S05]  /*17a0*/  @P0 BRA `(.L_x_28) ;  /* 0x0000000400980947 */ /* 0x000fea0003800000 */
[----:B01----:R-:W0:Y:S01]  /*17b0*/  LDC R29, c[0x0][0x3a4] ;  /* 0x0000e900ff1d7b82 */ /* 0x003e220000000800 */
[----:B------:R-:W-:Y:S01]  /*17c0*/  IABS R33, R20 ;  /* 0x0000001400217213 */ /* 0x000fe20000000000 */
[----:B------:R-:W-:Y:S01]  /*17d0*/  BSSY.RELIABLE B1, `(.L_x_30) ;  /* 0x0000021000017945 */ /* 0x000fe20003800100 */
[----:B------:R-:W-:Y:S02]  /*17e0*/  ISETP.GE.AND P2, PT, R20, RZ, PT ;  /* 0x000000ff1400720c */ /* 0x000fe40003f46270 */
[-C--:B0-----:R-:W-:Y:S02]  /*17f0*/  IABS R28, R29.reuse ;  /* 0x0000001d001c7213 */ /* 0x081fe40000000000 */
[----:B------:R-:W-:Y:S02]  /*1800*/  LOP3.LUT R30, RZ, R29, RZ, 0x33, !PT ;  /* 0x0000001dff1e7212 */ /* 0x000fe400078e33ff */
[----:B------:R-:W0:Y:S08]  /*1810*/  I2F.RP R27, R28 ;  /* 0x0000001c001b7306 */ /* 0x000e300000209400 */
[----:B0-----:R-:W0:Y:S02]  /*1820*/  MUFU.RCP R27, R27 ;  /* 0x0000001b001b7308 */ /* 0x001e240000001000 */
[----:B0-----:R-:W-:-:S06]  /*1830*/  VIADD R24, R27, 0xffffffe ;  /* 0x0ffffffe1b187836 */ /* 0x001fcc0000000000 */
[----:B------:R0:W1:Y:S02]  /*1840*/  F2I.FTZ.U32.TRUNC.NTZ R25, R24 ;  /* 0x0000001800197305 */ /* 0x000064000021f000 */
[----:B0-----:R-:W-:Y:S02]  /*1850*/  HFMA2 R24, -RZ, RZ, 0, 0 ;  /* 0x00000000ff187431 */ /* 0x001fe400000001ff */
[----:B-1----:R-:W-:-:S04]  /*1860*/  IMAD.MOV R31, RZ, RZ, -R25 ;  /* 0x000000ffff1f7224 */ /* 0x002fc800078e0a19 */
[----:B------:R-:W-:-:S04]  /*1870*/  IMAD R31, R31, R28, RZ ;  /* 0x0000001c1f1f7224 */ /* 0x000fc800078e02ff */
[----:B------:R-:W-:-:S06]  /*1880*/  IMAD.HI.U32 R31, R25, R31, R24 ;  /* 0x0000001f191f7227 */ /* 0x000fcc00078e0018 */
[----:B------:R-:W-:-:S04]  /*1890*/  IMAD.HI.U32 R31, R31, R33, RZ ;  /* 0x000000211f1f7227 */ /* 0x000fc800078e00ff */
[----:B------:R-:W-:-:S04]  /*18a0*/  IMAD.MOV R25, RZ, RZ, -R31 ;  /* 0x000000ffff197224 */ /* 0x000fc800078e0a1f */
[----:B------:R-:W-:-:S05]  /*18b0*/  IMAD R33, R28, R25, R33 ;  /* 0x000000191c217224 */ /* 0x000fca00078e0221 */
[----:B------:R-:W-:-:S13]  /*18c0*/  ISETP.GT.U32.AND P0, PT, R28, R33, PT ;  /* 0x000000211c00720c */ /* 0x000fda0003f04070 */
[----:B------:R-:W-:-:S04]  /*18d0*/  @!P0 IMAD.IADD R33, R33, 0x1, -R28 ;  /* 0x0000000121218824 */ /* 0x000fc800078e0a1c */
[----:B------:R-:W-:Y:S01]  /*18e0*/  IMAD.IADD R24, R33, 0x1, -R28 ;  /* 0x0000000121187824 */ /* 0x000fe200078e0a1c */
[----:B------:R-:W-:-:S04]  /*18f0*/  ISETP.GT.U32.AND P1, PT, R28, R33, PT ;  /* 0x000000211c00720c */ /* 0x000fc80003f24070 */
[----:B------:R-:W-:Y:S02]  /*1900*/  SEL R25, R24, R33, !P1 ;  /* 0x0000002118197207 */ /* 0x000fe40004800000 */
[----:B------:R-:W-:Y:S02]  /*1910*/  ISETP.NE.AND P1, PT, R29, RZ, PT ;  /* 0x000000ff1d00720c */ /* 0x000fe40003f25270 */
[----:B------:R-:W-:-:S04]  /*1920*/  @!P2 IADD3 R25, PT, PT, -R25, RZ, RZ ;  /* 0x000000ff1919a210 */ /* 0x000fc80007ffe1ff */
[----:B--2---:R-:W-:-:S04]  /*1930*/  SEL R37, R30, R25, !P1 ;  /* 0x000000191e257207 */ /* 0x004fc80004800000 */
[----:B------:R-:W-:-:S13]  /*1940*/  ISETP.NE.AND P2, PT, R37, RZ, PT ;  /* 0x000000ff2500720c */ /* 0x000fda0003f45270 */
[----:B------:R-:W-:Y:S05]  /*1950*/  @!P2 BRA `(.L_x_31) ;  /* 0x000000000020a947 */ /* 0x000fea0003800000 */
        /* <DEDUP_REMOVED lines=8> */
.L_x_31:
[----:B------:R-:W-:Y:S05]  /*19e0*/  BSYNC.RELIABLE B1 ;  /* 0x0000000000017941 */ /* 0x000fea0003800100 */
.L_x_30:
[----:B------:R-:W-:Y:S01]  /*19f0*/  ISETP.GE.AND P2, PT, R37, R0, PT ;  /* 0x000000002500720c */ /* 0x000fe20003f46270 */
[----:B------:R-:W-:-:S12]  /*1a00*/  BSSY.RELIABLE B1, `(.L_x_32) ;  /* 0x000000a000017945 */ /* 0x000fd80003800100 */
[----:B------:R-:W-:Y:S05]  /*1a10*/  @P2 BRA `(.L_x_33) ;  /* 0x0000000000202947 */ /* 0x000fea0003800000 */
        /* <DEDUP_REMOVED lines=8> */
.L_x_33:
[----:B------:R-:W-:Y:S05]  /*1aa0*/  BSYNC.RELIABLE B1 ;  /* 0x0000000000017941 */ /* 0x000fea0003800100 */
.L_x_32:
[----:B------:R-:W-:Y:S01]  /*1ab0*/  ISETP.GE.U32.AND P2, PT, R33, R28, PT ;  /* 0x0000001c2100720c */ /* 0x000fe20003f46070 */
[----:B------:R-:W-:Y:S01]  /*1ac0*/  @!P0 VIADD R31, R31, 0x1 ;  /* 0x000000011f1f8836 */ /* 0x000fe20000000000 */
[----:B------:R-:W-:Y:S01]  /*1ad0*/  LOP3.LUT R29, R20, R29, RZ, 0x3c, !PT ;  /* 0x0000001d141d7212 */ /* 0x000fe200078e3cff */
[----:B------:R-:W-:Y:S03]  /*1ae0*/  BSSY.RELIABLE B1, `(.L_x_34) ;  /* 0x0000016000017945 */ /* 0x000fe60003800100 */
[----:B------:R-:W-:-:S07]  /*1af0*/  ISETP.GE.AND P3, PT, R29, RZ, PT ;  /* 0x000000ff1d00720c */ /* 0x000fce0003f66270 */
[----:B------:R-:W-:-:S06]  /*1b00*/  @P2 VIADD R31, R31, 0x1 ;  /* 0x000000011f1f2836 */ /* 0x000fcc0000000000 */
[----:B------:R-:W-:-:S05]  /*1b10*/  @!P3 IMAD.MOV R31, RZ, RZ, -R31 ;  /* 0x000000ffff1fb224 */ /* 0x000fca00078e0a1f */
[----:B------:R-:W-:-:S04]  /*1b20*/  SEL R31, R30, R31, !P1 ;  /* 0x0000001f1e1f7207 */ /* 0x000fc80004800000 */
[----:B------:R-:W-:-:S13]  /*1b30*/  ISETP.GE.AND P0, PT, R31, R18, PT ;  /* 0x000000121f00720c */ /* 0x000fda0003f06270 */
[----:B------:R-:W-:Y:S05]  /*1b40*/  @P0 BRA `(.L_x_35) ;  /* 0x0000000000200947 */ /* 0x000fea0003800000 */
[----:B------:R-:W2:Y:S01]  /*1b50*/  LDG.E R14, desc[UR6][R14.64] ;  /* 0x000000060e0e7981 */ /* 0x000ea2000c1e1900 */
[----:B------:R-:W-:Y:S01]  /*1b60*/  MOV R35, 0xffffffff ;  /* 0xffffffff00237802 */ /* 0x000fe20000000f00 */
[----:B------:R-:W-:Y:S02]  /*1b70*/  IMAD.MOV.U32 R27, RZ, RZ, R21 ;  /* 0x000000ffff1b7224 */ /* 0x000fe400078e0015 */
[----:B------:R-:W-:Y:S02]  /*1b80*/  IMAD.MOV.U32 R25, RZ, RZ, R22 ;  /* 0x000000ffff197224 */ /* 0x000fe400078e0016 */
[----:B------:R-:W-:Y:S01]  /*1b90*/  IMAD.MOV.U32 R24, RZ, RZ, R23 ;  /* 0x000000ffff187224 */ /* 0x000fe200078e0017 */
[----:B--2---:R-:W-:-:S13]  /*1ba0*/  ISETP.GE.AND P0, PT, R14, RZ, PT ;  /* 0x000000ff0e00720c */ /* 0x004fda0003f06270 */
[----:B------:R-:W-:Y:S05]  /*1bb0*/  @!P0 BREAK.RELIABLE B1 ;  /* 0x0000000000018942 */ /* 0x000fea0003800100 */
[----:B------:R-:W-:Y:S05]  /*1bc0*/  @!P0 BRA `(.L_x_28) ;  /* 0x0000000000908947 */ /* 0x000fea0003800000 */
.L_x_35:
[----:B------:R-:W-:Y:S01]  /*1bd0*/  ISETP.GE.AND P0, PT, R31, 0x1, PT ;  /* 0x000000011f00780c */ /* 0x000fe20003f06270 */
[----:B------:R-:W-:Y:S02]  /*1be0*/  HFMA2 R35, -RZ, RZ, 0, 5.9604644775390625e-08 ;  /* 0x00000001ff237431 */ /* 0x000fe400000001ff */
[----:B------:R-:W-:Y:S02]  /*1bf0*/  IMAD.MOV.U32 R27, RZ, RZ, R21 ;  /* 0x000000ffff1b7224 */ /* 0x000fe400078e0015 */
[----:B------:R-:W-:Y:S02]  /*1c00*/  IMAD.MOV.U32 R25, RZ, RZ, R22 ;  /* 0x000000ffff197224 */ /* 0x000fe400078e0016 */
[----:B------:R-:W-:-:S06]  /*1c10*/  IMAD.MOV.U32 R24, RZ, RZ, R23 ;  /* 0x000000ffff187224 */ /* 0x000fcc00078e0017 */
[----:B------:R-:W-:Y:S05]  /*1c20*/  @!P0 BREAK.RELIABLE B1 ;  /* 0x0000000000018942 */ /* 0x000fea0003800100 */
[----:B------:R-:W-:Y:S05]  /*1c30*/  @!P0 BRA `(.L_x_28) ;  /* 0x0000000000748947 */ /* 0x000fea0003800000 */
[----:B------:R-:W-:Y:S05]  /*1c40*/  BSYNC.RELIABLE B1 ;  /* 0x0000000000017941 */ /* 0x000fea0003800100 */
.L_x_34:
[----:B------:R-:W2:Y:S01]  /*1c50*/  LDG.E R12, desc[UR6][R12.64] ;  /* 0x000000060c0c7981 */ /* 0x000ea2000c1e1900 */
[----:B------:R-:W-:Y:S01]  /*1c60*/  MOV R35, 0x1 ;  /* 0x0000000100237802 */ /* 0x000fe20000000f00 */
[----:B------:R-:W-:Y:S02]  /*1c70*/  IMAD.MOV.U32 R27, RZ, RZ, R21 ;  /* 0x000000ffff1b7224 */ /* 0x000fe400078e0015 */
[----:B------:R-:W-:Y:S02]  /*1c80*/  IMAD.MOV.U32 R25, RZ, RZ, R22 ;  /* 0x000000ffff197224 */ /* 0x000fe400078e0016 */
[----:B------:R-:W-:Y:S01]  /*1c90*/  IMAD.MOV.U32 R24, RZ, RZ, R23 ;  /* 0x000000ffff187224 */ /* 0x000fe200078e0017 */
[----:B--2---:R-:W-:-:S04]  /*1ca0*/  ISETP.GT.AND P0, PT, R12, -0x1, PT ;  /* 0xffffffff0c00780c */ /* 0x004fc80003f04270 */
[----:B------:R-:W-:Y:S01]  /*1cb0*/  SEL R35, R35, 0xffffffff, P0 ;  /* 0xffffffff23237807 */ /* 0x000fe20000000000 */
[----:B------:R-:W-:Y:S08]  /*1cc0*/  BRA `(.L_x_28) ;  /* 0x0000000000507947 */ /* 0x000ff00003800000 */
.L_x_29:
[----:B------:R-:W-:Y:S01]  /*1cd0*/  SHF.R.U32.HI R0, RZ, 0x2, R7 ;  /* 0x00000002ff007819 */ /* 0x000fe20000011607 */
[----:B------:R-:W-:Y:S01]  /*1ce0*/  VIADD R6, R6, 0x587c5 ;  /* 0x000587c506067836 */ /* 0x000fe20000000000 */
[----:B------:R-:W-:Y:S01]  /*1cf0*/  MOV R24, R22 ;  /* 0x0000001600187202 */ /* 0x000fe20000000f00 */
[----:B------:R-:W-:Y:S01]  /*1d00*/  IMAD.MOV.U32 R35, RZ, RZ, -0x1 ;  /* 0xffffffffff237424 */ /* 0x000fe200078e00ff */
[----:B------:R-:W-:Y:S01]  /*1d10*/  LOP3.LUT R27, R0, R7, RZ, 0x3c, !PT ;  /* 0x00000007001b7212 */ /* 0x000fe200078e3cff */
[----:B------:R-:W-:Y:S01]  /*1d20*/  IMAD.MOV.U32 R25, RZ, RZ, R26 ;  /* 0x000000ffff197224 */ /* 0x000fe200078e001a */
[----:B------:R-:W-:Y:S01]  /*1d30*/  SHF.L.U32 R0, R21, 0x4, RZ ;  /* 0x0000000415007819 */ /* 0x000fe200000006ff */
[----:B------:R-:W-:Y:S02]  /*1d40*/  IMAD.MOV.U32 R26, RZ, RZ, R21 ;  /* 0x000000ffff1a7224 */ /* 0x000fe400078e0015 */
[----:B------:R-:W-:-:S05]  /*1d50*/  IMAD.SHL.U32 R7, R27, 0x2, RZ ;  /* 0x000000021b077824 */ /* 0x000fca00078e00ff */
[----:B------:R-:W-:-:S04]  /*1d60*/  LOP3.LUT R0, R21, R0, R7, 0x96, !PT ;  /* 0x0000000015007212 */ /* 0x000fc800078e9607 */
[----:B------:R-:W-:-:S04]  /*1d70*/  LOP3.LUT R27, R0, R27, RZ, 0x3c, !PT ;  /* 0x0000001b001b7212 */ /* 0x000fc800078e3cff */
[----:B------:R-:W-:-:S05]  /*1d80*/  IADD3 R0, PT, PT, R6, R27, RZ ;  /* 0x0000001b06007210 */ /* 0x000fca0007ffe0ff */
[----:B------:R-:W-:-:S05]  /*1d90*/  IMAD.HI.U32 R7, R0, -0x2e48e8a7, RZ ;  /* 0xd1b7175900077827 */ /* 0x000fca00078e00ff */
[----:B------:R-:W-:-:S05]  /*1da0*/  SHF.R.U32.HI R7, RZ, 0xd, R7 ;  /* 0x0000000dff077819 */ /* 0x000fca0000011607 */
[----:B------:R-:W-:-:S05]  /*1db0*/  IMAD R7, R7, -0x2710, R0 ;  /* 0xffffd8f007077824 */ /* 0x000fca00078e0200 */
[C---:B------:R-:W-:Y:S02]  /*1dc0*/  ISETP.GE.U32.AND P1, PT, R7.reuse, 0xfa0, PT ;  /* 0x00000fa00700780c */ /* 0x040fe40003f26070 */
[----:B------:R-:W-:Y:S01]  /*1dd0*/  ISETP.GE.U32.AND P0, PT, R7, 0x3e8, PT ;  /* 0x000003e80700780c */ /* 0x000fe20003f06070 */
[----:B------:R-:W-:Y:S01]  /*1de0*/  IMAD.MOV.U32 R7, RZ, RZ, R23 ;  /* 0x000000ffff077224 */ /* 0x000fe200078e0017 */
[----:B------:R-:W-:-:S04]  /*1df0*/  SEL R35, R35, 0xfffffffe, !P1 ;  /* 0xfffffffe23237807 */ /* 0x000fc80004800000 */
[----:B------:R-:W-:-:S07]  /*1e00*/  SEL R35, R35, 0x1, P0 ;  /* 0x0000000123237807 */ /* 0x000fce0000000000 */
.L_x_28:
[----:B------:R-:W-:Y:S05]  /*1e10*/  BSYNC.RECONVERGENT B0 ;  /* 0x0000000000007941 */ /* 0x000fea0003800200 */
.L_x_25:
[----:B------:R-:W-:Y:S05]  /*1e20*/  WARPSYNC.ALL ;  /* 0x0000000000007948 */ /* 0x000fea0003800000 */
[----:B------:R-:W-:Y:S06]  /*1e30*/  BAR.SYNC.DEFER_BLOCKING 0x0 ;  /* 0x0000000000007b1d */ /* 0x000fec0000010000 */
[----:B------:R-:W4:Y:S01]  /*1e40*/  LDCU.64 UR8, c[0x0][0x380] ;  /* 0x00007000ff0877ac */ /* 0x000f220008000a00 */
[----:B------:R0:W-:Y:S01]  /*1e50*/  STG.E desc[UR6][R16.64], R35 ;  /* 0x0000002310007986 */ /* 0x0001e2000c101906 */
[----:B------:R-:W-:Y:S06]  /*1e60*/  BAR.SYNC.DEFER_BLOCKING 0x0 ;  /* 0x0000000000007b1d */ /* 0x000fec0000010000 */
.L_x_0:
[----:B------:R-:W-:Y:S01]  /*1e70*/  BAR.SYNC.DEFER_BLOCKING 0x0 ;  /* 0x0000000000007b1d */ /* 0x000fe20000010000 */
[----:B------:R-:W-:Y:S01]  /*1e80*/  ISETP.NE.AND P0, PT, R20, RZ, PT ;  /* 0x000000ff1400720c */ /* 0x000fe20003f05270 */
[----:B---34-:R-:W-:Y:S01]  /*1e90*/  IMAD.U32 R13, RZ, RZ, UR9 ;  /* 0x00000009ff0d7e24 */ /* 0x018fe2000f8e00ff */
[----:B------:R-:W-:-:S05]  /*1ea0*/  MOV R12, UR8 ;  /* 0x00000008000c7c02 */ /* 0x000fca0008000f00 */
[----:B------:R-:W-:-:S06]  /*1eb0*/  IMAD.WIDE.U32 R20, R20, 0x4, R12 ;  /* 0x0000000414147825 */ /* 0x000fcc00078e000c */
[----:B--2---:R-:W2:Y:S02]  /*1ec0*/  @!P0 LDC.64 R10, c[0x0][0x398] ;  /* 0x0000e600ff0a8b82 */ /* 0x004ea40000000a00 */
[----:B--2---:R2:W-:Y:S06]  /*1ed0*/  @!P0 STG.E desc[UR6][R10.64], RZ ;  /* 0x000000ff0a008986 */ /* 0x0045ec000c101906 */
[----:B------:R-:W-:Y:S06]  /*1ee0*/  BAR.SYNC.DEFER_BLOCKING 0x0 ;  /* 0x0000000000007b1d */ /* 0x000fec0000010000 */
[----:B------:R-:W3:Y:S01]  /*1ef0*/  LDG.E R20, desc[UR6][R20.64] ;  /* 0x0000000614147981 */ /* 0x000ee2000c1e1900 */
[----:B------:R-:W-:Y:S01]  /*1f00*/  BSSY.RECONVERGENT B0, `(.L_x_36) ;  /* 0x000000a000007945 */ /* 0x000fe20003800200 */
[----:B---3--:R-:W-:-:S13]  /*1f10*/  ISETP.GE.AND P0, PT, R20, 0x1, PT ;  /* 0x000000011400780c */ /* 0x008fda0003f06270 */
[----:B--2---:R-:W-:Y:S05]  /*1f20*/  @!P0 BRA `(.L_x_37) ;  /* 0x00000000001c8947 */ /* 0x004fea0003800000 */
[----:B------:R-:W2:Y:S01]  /*1f30*/  S2R R0, SR_LANEID ;  /* 0x0000000000007919 */ /* 0x000ea20000000000 */
[----:B------:R-:W3:Y:S01]  /*1f40*/  LDC.64 R10, c[0x0][0x398] ;  /* 0x0000e600ff0a7b82 */ /* 0x000ee20000000a00 */
[----:B------:R-:W-:Y:S02]  /*1f50*/  VOTEU.ANY UR4, UPT, PT ;  /* 0x0000000000047886 */ /* 0x000fe400038e0100 */
[----:B------:R-:W-:Y:S02]  /*1f60*/  UFLO.U32 UR5, UR4 ;  /* 0x00000004000572bd */ /* 0x000fe400080e0000 */
[----:B------:R-:W3:Y:S04]  /*1f70*/  POPC R13, UR4 ;  /* 0x00000004000d7d09 */ /* 0x000ee80008000000 */
[----:B--2---:R-:W-:-:S13]  /*1f80*/  ISETP.EQ.U32.AND P0, PT, R0, UR5, PT ;  /* 0x0000000500007c0c */ /* 0x004fda000bf02070 */
[----:B---3--:R2:W-:Y:S02]  /*1f90*/  @P0 REDG.E.ADD.STRONG.GPU desc[UR6][R10.64], R13 ;  /* 0x0000000d0a00098e */ /* 0x0085e4000c12e106 */
.L_x_37:
[----:B------:R-:W-:Y:S05]  /*1fa0*/  BSYNC.RECONVERGENT B0 ;  /* 0x0000000000007941 */ /* 0x000fea0003800200 */
.L_x_36:
[----:B-----5:R-:W-:Y:S04]  /*1fb0*/  STG.E.64 desc[UR6][R2.64], R6 ;  /* 0x0000000602007986 */ /* 0x020fe8000c101b06 */
[----:B------:R-:W-:Y:S04]  /*1fc0*/  STG.E.64 desc[UR6][R2.64+0x8], R24 ;  /* 0x0000081802007986 */ /* 0x000fe8000c101b06 */
[----:B------:R-:W-:Y:S04]  /*1fd0*/  STG.E.64 desc[UR6][R2.64+0x10], R26 ;  /* 0x0000101a02007986 */ /* 0x000fe8000c101b06 */
[----:B------:R-:W-:Y:S04]  /*1fe0*/  STG.E.64 desc[UR6][R2.64+0x18], R8 ;  /* 0x0000180802007986 */ /* 0x000fe8000c101b06 */
[----:B------:R-:W-:Y:S04]  /*1ff0*/  STG.E.64 desc[UR6][R2.64+0x28], R4 ;  /* 0x0000280402007986 */ /* 0x000fe8000c101b06 */
[----:B------:R-:W-:Y:S01]  /*2000*/  STG.E desc[UR6][R2.64+0x20], R19 ;  /* 0x0000201302007986 */ /* 0x000fe2000c101906 */
[----:B------:R-:W-:Y:S05]  /*2010*/  EXIT ;  /* 0x000000000000794d */ /* 0x000fea0003800000 */
.L_x_38:
[----:B------:R-:W-:-:S00]  /*2020*/  BRA `(.L_x_38) ;  /* 0xfffffffc00fc7947 */ /* 0x000fc0000383ffff */
[----:B------:R-:W-:-:S00]  /*2030*/  NOP ;  /* 0x0000000000007918 */ /* 0x000fc00000000000 */
        /* <DEDUP_REMOVED lines=12> */
.L_x_48:


//--------------------- .text._Z12setup_curandP17curandStateXORWOWmii --------------------------
	.section	.text._Z12setup_curandP17curandStateXORWOWmii,"ax",@progbits
	.align	128
        .global         _Z12setup_curandP17curandStateXORWOWmii
        .type           _Z12setup_curandP17curandStateXORWOWmii,@function
        .size           _Z12setup_curandP17curandStateXORWOWmii,(.L_x_49 - _Z12setup_curandP17curandStateXORWOWmii)
        .other          _Z12setup_curandP17curandStateXORWOWmii,@"STO_CUDA_ENTRY STV_DEFAULT"
_Z12setup_curandP17curandStateXORWOWmii:
.text._Z12setup_curandP17curandStateXORWOWmii:
[----:B------:R-:W-:Y:S01]  /*0000*/  LDC R1, c[0x0][0x37c] ;  /* 0x0000df00ff017b82 */ /* 0x000fe20000000800 */
[----:B------:R-:W0:Y:S01]  /*0010*/  S2R R13, SR_TID.X ;  /* 0x00000000000d7919 */ /* 0x000e220000002100 */
[----:B------:R-:W1:Y:S02]  /*0020*/  LDCU.64 UR4, c[0x0][0x390] ;  /* 0x00007200ff0477ac */ /* 0x000e640008000a00 */
[----:B-1----:R-:W-:-:S06]  /*0030*/  UIMAD UR4, UR5, UR4, URZ ;  /* 0x00000004050472a4 */ /* 0x002fcc000f8e02ff */
[----:B0-----:R-:W-:-:S13]  /*0040*/  ISETP.GE.AND P0, PT, R13, UR4, PT ;  /* 0x000000040d007c0c */ /* 0x001fda000bf06270 */
[----:B------:R-:W-:Y:S05]  /*0050*/  @P0 EXIT ;  /* 0x000000000000094d */ /* 0x000fea0003800000 */
[----:B------:R-:W0:Y:S01]  /*0060*/  LDC.64 R4, c[0x0][0x388] ;  /* 0x0000e200ff047b82 */ /* 0x000e220000000a00 */
[----:B------:R-:W1:Y:S01]  /*0070*/  LDCU.64 UR4, c[0x0][0x358] ;  /* 0x00006b00ff0477ac */ /* 0x000e620008000a00 */
[----:B------:R-:W-:Y:S01]  /*0080*/  ISETP.NE.AND P0, PT, R13, RZ, PT ;  /* 0x000000ff0d00720c */ /* 0x000fe20003f05270 */
[----:B------:R-:W-:Y:S05]  /*0090*/  BSSY.RECONVERGENT B0, `(.L_x_39) ;  /* 0x00000e6000007945 */ /* 0x000fea0003800200 */
[----:B------:R-:W2:Y:S01]  /*00a0*/  LDC.64 R2, c[0x0][0x380] ;  /* 0x0000e000ff027b82 */ /* 0x000ea20000000a00 */
[----:B0-----:R-:W-:Y:S02]  /*00b0*/  LOP3.LUT R0, R4, 0xaad26b49, RZ, 0x3c, !PT ;  /* 0xaad26b4904007812 */ /* 0x001fe400078e3cff */
[----:B------:R-:W-:-:S03]  /*00c0*/  LOP3.LUT R4, R5, 0xf7dcefdd, RZ, 0x3c, !PT ;  /* 0xf7dcefdd05047812 */ /* 0x000fc600078e3cff */
[----:B------:R-:W-:Y:S02]  /*00d0*/  IMAD R0, R0, 0x4182bed5, RZ ;  /* 0x4182bed500007824 */ /* 0x000fe400078e02ff */
[----:B------:R-:W-:Y:S02]  /*00e0*/  IMAD R5, R4, -0x658354e5, RZ ;  /* 0x9a7cab1b04057824 */ /* 0x000fe400078e02ff */
[----:B--2---:R-:W-:Y:S01]  /*00f0*/  IMAD.WIDE.U32 R2, R13, 0x30, R2 ;  /* 0x000000300d027825 */ /* 0x004fe200078e0002 */
[C---:B------:R-:W-:Y:S02]  /*0100*/  LOP3.LUT R8, R0.reuse, 0x159a55e5, RZ, 0x3c, !PT ;  /* 0x159a55e500087812 */ /* 0x040fe400078e3cff */
[C---:B------:R-:W-:Y:S01]  /*0110*/  IADD3 R6, PT, PT, R0.reuse, 0x64f0c9, R5 ;  /* 0x0064f0c900067810 */ /* 0x040fe20007ffe005 */
[C---:B------:R-:W-:Y:S01]  /*0120*/  VIADD R7, R0.reuse, 0x75bcd15 ;  /* 0x075bcd1500077836 */ /* 0x040fe20000000000 */
[----:B------:R-:W-:Y:S01]  /*0130*/  LOP3.LUT R10, R5, 0x5491333, RZ, 0x3c, !PT ;  /* 0x05491333050a7812 */ /* 0x000fe200078e3cff */
[----:B------:R-:W-:-:S02]  /*0140*/  VIADD R11, R0, 0x583f19 ;  /* 0x00583f19000b7836 */ /* 0x000fc40000000000 */
[----:B------:R-:W-:Y:S01]  /*0150*/  VIADD R9, R5, 0x1f123bb5 ;  /* 0x1f123bb505097836 */ /* 0x000fe20000000000 */
[----:B-1----:R0:W-:Y:S04]  /*0160*/  STG.E.64 desc[UR4][R2.64], R6 ;  /* 0x0000000602007986 */ /* 0x0021e8000c101b04 */
[----:B------:R0:W-:Y:S04]  /*0170*/  STG.E.64 desc[UR4][R2.64+0x8], R8 ;  /* 0x0000080802007986 */ /* 0x0001e8000c101b04 */
[----:B------:R0:W-:Y:S01]  /*0180*/  STG.E.64 desc[UR4][R2.64+0x10], R10 ;  /* 0x0000100a02007986 */ /* 0x0001e2000c101b04 */
[----:B------:R-:W-:Y:S05]  /*0190*/  @!P0 BRA `(.L_x_40) ;  /* 0x0000000c00548947 */ /* 0x000fea0003800000 */
[----:B------:R-:W-:Y:S01]  /*01a0*/  IMAD.MOV.U32 R0, RZ, RZ, R13 ;  /* 0x000000ffff007224 */ /* 0x000fe200078e000d */
[----:B0-----:R-:W-:-:S07]  /*01b0*/  CS2R R10, SRZ ;  /* 0x00000000000a7805 */ /* 0x001fce000001ff00 */
.L_x_46:
[----:B0-----:R-:W-:Y:S01]  /*01c0*/  LOP3.LUT R2, R0, 0x3, RZ, 0xc0, !PT ;  /* 0x0000000300027812 */ /* 0x001fe200078ec0ff */
[----:B------:R-:W-:Y:S03]  /*01d0*/  BSSY.RECONVERGENT B1, `(.L_x_41) ;  /* 0x00000cb000017945 */ /* 0x000fe60003800200 */
[----:B------:R-:W-:-:S04]  /*01e0*/  ISETP.NE.U32.AND P0, PT, R2, RZ, PT ;  /* 0x000000ff0200720c */ /* 0x000fc80003f05070 */
[----:B------:R-:W-:-:S13]  /*01f0*/  ISETP.NE.AND.EX P0, PT, RZ, RZ, PT, P0 ;  /* 0x000000ffff00720c */ /* 0x000fda0003f05300 */
[----:B------:R-:W-:Y:S05]  /*0200*/  @!P0 BRA `(.L_x_42) ;  /* 0x0000000c001c8947 */ /* 0x000fea0003800000 */
[----:B------:R-:W0:Y:S01]  /*0210*/  LDC.64 R6, c[0x4][RZ] ;  /* 0x01000000ff067b82 */ /* 0x000e220000000a00 */
[----:B------:R-:W-:Y:S02]  /*0220*/  IMAD.MOV.U32 R12, RZ, RZ, RZ ;  /* 0x000000ffff0c7224 */ /* 0x000fe400078e00ff */
[----:B0-----:R-:W-:-:S07]  /*0230*/  IMAD.WIDE.U32 R6, R10, 0xc80, R6 ;  /* 0x00000c800a067825 */ /* 0x001fce00078e0006 */
.L_x_45:
[----:B0-----:R-:W-:Y:S01]  /*0240*/  IMAD.MOV.U32 R13, RZ, RZ, RZ ;  /* 0x000000ffff0d7224 */ /* 0x001fe200078e00ff */
[----:B------:R-:W-:Y:S01]  /*0250*/  CS2R R2, SRZ ;  /* 0x0000000000027805 */ /* 0x000fe2000001ff00 */
[----:B------:R-:W-:Y:S01]  /*0260*/  IMAD.MOV.U32 R15, RZ, RZ, RZ ;  /* 0x000000ffff0f7224 */ /* 0x000fe200078e00ff */
[----:B------:R-:W-:-:S07]  /*0270*/  CS2R R4, SRZ ;  /* 0x0000000000047805 */ /* 0x000fce000001ff00 */
.L_x_44:
[----:B------:R-:W0:Y:S01]  /*0280*/  S2R R14, SR_TID.X ;  /* 0x00000000000e7919 */ /* 0x000e220000002100 */
[----:B------:R-:W0:Y:S02]  /*0290*/  LDC.64 R8, c[0x0][0x380] ;  /* 0x0000e000ff087b82 */ /* 0x000e240000000a00 */
[----:B0-----:R-:W-:-:S04]  /*02a0*/  IMAD.WIDE.U32 R8, R14, 0x30, R8 ;  /* 0x000000300e087825 */ /* 0x001fc800078e0008 */
[----:B------:R-:W-:-:S05]  /*02b0*/  IMAD.WIDE.U32 R8, R15, 0x4, R8 ;  /* 0x000000040f087825 */ /* 0x000fca00078e0008 */
[----:B------:R0:W5:Y:S01]  /*02c0*/  LDG.E R16, desc[UR4][R8.64+0x4] ;  /* 0x0000040408107981 */ /* 0x000162000c1e1900 */
[----:B------:R-:W-:-:S07]  /*02d0*/  IMAD.MOV.U32 R17, RZ, RZ, RZ ;  /* 0x000000ffff117224 */ /* 0x000fce00078e00ff */
.L_x_43:
[----:B-----5:R-:W-:Y:S01]  /*02e0*/  SHF.R.U32.HI R24, RZ, R17, R16 ;  /* 0x00000011ff187219 */ /* 0x020fe20000011610 */
[----:B0-----:R-:W-:-:S03]  /*02f0*/  IMAD.SHL.U32 R8, R15, 0x20, RZ ;  /* 0x000000200f087824 */ /* 0x001fc600078e00ff */
[----:B------:R-:W-:Y:S01]  /*0300*/  LOP3.LUT R9, R24, 0x1, RZ, 0xc0, !PT ;  /* 0x0000000118097812 */ /* 0x000fe200078ec0ff */
[----:B------:R-:W-:-:S03]  /*0310*/  IMAD.IADD R8, R8, 0x1, R17 ;  /* 0x0000000108087824 */ /* 0x000fc600078e0211 */
[----:B------:R-:W-:Y:S01]  /*0320*/  ISETP.NE.U32.AND P0, PT, R9, 0x1, PT ;  /* 0x000000010900780c */ /* 0x000fe20003f05070 */
[----:B------:R-:W-:-:S03]  /*0330*/  IMAD R9, R8, 0x5, RZ ;  /* 0x0000000508097824 */ /* 0x000fc600078e02ff */
[----:B------:R-:W-:Y:S01]  /*0340*/  R2P PR, R24, 0x7e ;  /* 0x0000007e18007804 */ /* 0x000fe20000000000 */
[----:B------:R-:W-:-:S08]  /*0350*/  IMAD.WIDE.U32 R8, R9, 0x4, R6 ;  /* 0x0000000409087825 */ /* 0x000fd000078e0006 */
[----:B------:R-:W2:Y:S04]  /*0360*/  @!P0 LDG.E R18, desc[UR4][R8.64] ;  /* 0x0000000408128981 */ /* 0x000ea8000c1e1900 */
[----:B------:R-:W3:Y:S04]  /*0370*/  @P1 LDG.E R22, desc[UR4][R8.64+0x14] ;  /* 0x0000140408161981 */ /* 0x000ee8000c1e1900 */
[----:B------:R-:W4:Y:S04]  /*0380*/  @!P0 LDG.E R20, desc[UR4][R8.64+0x10] ;  /* 0x0000100408148981 */ /* 0x000f28000c1e1900 */
[----:B------:R-:W4:Y:S04]  /*0390*/  @P2 LDG.E R28, desc[UR4][R8.64+0x28] ;  /* 0x00002804081c2981 */ /* 0x000f28000c1e1900 */
[----:B------:R-:W4:Y:S04]  /*03a0*/  @P1 LDG.E R26, desc[UR4][R8.64+0x24] ;  /* 0x00002404081a1981 */ /* 0x000f28000c1e1900 */
[----:B------:R-:W4:Y:S04]  /*03b0*/  @P3 LDG.E R21, desc[UR4][R8.64+0x3c] ;  /* 0x00003c0408153981 */ /* 0x000f28000c1e1900 */
[----:B------:R-:W4:Y:S04]  /*03c0*/  @P2 LDG.E R19, desc[UR4][R8.64+0x38] ;  /* 0x0000380408132981 */ /* 0x000f28000c1e1900 */
[----:B------:R-:W4:Y:S04]  /*03d0*/  @P4 LDG.E R23, desc[UR4][R8.64+0x50] ;  /* 0x0000500408174981 */ /* 0x000f28000c1e1900 */
[----:B------:R-:W4:Y:S01]  /*03e0*/  @P1 LDG.E R25, desc[UR4][R8.64+0x20] ;  /* 0x0000200408191981 */ /* 0x000f22000c1e1900 */
[----:B--2---:R-:W-:-:S03]  /*03f0*/  @!P0 LOP3.LUT R13, R13, R18, RZ, 0x3c, !PT ;  /* 0x000000120d0d8212 */ /* 0x004fc600078e3cff */
[----:B------:R-:W2:Y:S01]  /*0400*/  @!P0 LDG.E R18, desc[UR4][R8.64+0x8] ;  /* 0x0000080408128981 */ /* 0x000ea2000c1e1900 */
[----:B---3--:R-:W-:-:S03]  /*0410*/  @P1 LOP3.LUT R13, R13, R22, RZ, 0x3c, !PT ;  /* 0x000000160d0d1212 */ /* 0x008fc600078e3cff */
[----:B------:R-:W3:Y:S01]  /*0420*/  @P3 LDG.E R22, desc[UR4][R8.64+0x4c] ;  /* 0x00004c0408163981 */ /* 0x000ee2000c1e1900 */
[----:B----4-:R-:W-:-:S03]  /*0430*/  @!P0 LOP3.LUT R3, R3, R20, RZ, 0x3c, !PT ;  /* 0x0000001403038212 */ /* 0x010fc600078e3cff */
[----:B------:R-:W4:Y:S01]  /*0440*/  @P1 LDG.E R20, desc[UR4][R8.64+0x1c] ;  /* 0x00001c0408141981 */ /* 0x000f22000c1e1900 */
[----:B------:R-:W-:Y:S02]  /*0450*/  @P2 LOP3.LUT R13, R13, R28, RZ, 0x3c, !PT ;  /* 0x0000001c0d0d2212 */ /* 0x000fe400078e3cff */
[----:B------:R-:W-:Y:S02]  /*0460*/  @P1 LOP3.LUT R3, R3, R26, RZ, 0x3c, !PT ;  /* 0x0000001a03031212 */ /* 0x000fe400078e3cff */
[----:B------:R-:W4:Y:S01]  /*0470*/  @P5 LDG.E R26, desc[UR4][R8.64+0x64] ;  /* 0x00006404081a5981 */ /* 0x000f22000c1e1900 */
[----:B------:R-:W-:-:S03]  /*0480*/  @P3 LOP3.LUT R13, R13, R21, RZ, 0x3c, !PT ;  /* 0x000000150d0d3212 */ /* 0x000fc600078e3cff */
[----:B------:R-:W4:Y:S01]  /*0490*/  @!P0 LDG.E R21, desc[UR4][R8.64+0xc] ;  /* 0x00000c0408158981 */ /* 0x000f22000c1e1900 */
[----:B------:R-:W-:-:S03]  /*04a0*/  @P2 LOP3.LUT R3, R3, R19, RZ, 0x3c, !PT ;  /* 0x0000001303032212 */ /* 0x000fc600078e3cff */
[----:B------:R-:W4:Y:S01]  /*04b0*/  @!P0 LDG.E R19, desc[UR4][R8.64+0x4] ;  /* 0x0000040408138981 */ /* 0x000f22000c1e1900 */
[----:B------:R-:W-:-:S03]  /*04c0*/  @P4 LOP3.LUT R13, R13, R23, RZ, 0x3c, !PT ;  /* 0x000000170d0d4212 */ /* 0x000fc600078e3cff */
[----:B------:R-:W4:Y:S01]  /*04d0*/  @P1 LDG.E R23, desc[UR4][R8.64+0x18] ;  /* 0x0000180408171981 */ /* 0x000f22000c1e1900 */
[----:B--2---:R-:W-:-:S03]  /*04e0*/  @!P0 LOP3.LUT R5, R5, R18, RZ, 0x3c, !PT ;  /* 0x0000001205058212 */ /* 0x004fc600078e3cff */
[----:B------:R-:W2:Y:S01]  /*04f0*/  @P2 LDG.E R18, desc[UR4][R8.64+0x30] ;  /* 0x0000300408122981 */ /* 0x000ea2000c1e1900 */
[----:B---3--:R-:W-:-:S03]  /*0500*/  @P3 LOP3.LUT R3, R3, R22, RZ, 0x3c, !PT ;  /* 0x0000001603033212 */ /* 0x008fc600078e3cff */
[----:B------:R-:W3:Y:S01]  /*0510*/  @P4 LDG.E R22, desc[UR4][R8.64+0x60] ;  /* 0x0000600408164981 */ /* 0x000ee2000c1e1900 */
[----:B----4-:R-:W-:-:S03]  /*0520*/  @P1 LOP3.LUT R5, R5, R20, RZ, 0x3c, !PT ;  /* 0x0000001405051212 */ /* 0x010fc600078e3cff */
[----:B------:R-:W4:Y:S01]  /*0530*/  @P3 LDG.E R20, desc[UR4][R8.64+0x44] ;  /* 0x0000440408143981 */ /* 0x000f22000c1e1900 */
[----:B------:R-:W-:-:S03]  /*0540*/  @P5 LOP3.LUT R13, R13, R26, RZ, 0x3c, !PT ;  /* 0x0000001a0d0d5212 */ /* 0x000fc600078e3cff */
[----:B------:R-:W4:Y:S01]  /*0550*/  @P6 LDG.E R26, desc[UR4][R8.64+0x78] ;  /* 0x00007804081a6981 */ /* 0x000f22000c1e1900 */
[----:B------:R-:W-:-:S03]  /*0560*/  @!P0 LOP3.LUT R2, R2, R21, RZ, 0x3c, !PT ;  /* 0x0000001502028212 */ /* 0x000fc600078e3cff */
[----:B------:R-:W4:Y:S01]  /*0570*/  @P2 LDG.E R21, desc[UR4][R8.64+0x34] ;  /* 0x0000340408152981 */ /* 0x000f22000c1e1900 */
[----:B------:R-:W-:-:S03]  /*0580*/  @!P0 LOP3.LUT R4, R4, R19, RZ, 0x3c, !PT ;  /* 0x0000001304048212 */ /* 0x000fc600078e3cff */
[----:B------:R-:W4:Y:S01]  /*0590*/  @P2 LDG.E R19, desc[UR4][R8.64+0x2c] ;  /* 0x00002c0408132981 */ /* 0x000f22000c1e1900 */
[----:B------:R-:W-:Y:S02]  /*05a0*/  @P1 LOP3.LUT R2, R2, R25, RZ, 0x3c, !PT ;  /* 0x0000001902021212 */ /* 0x000fe400078e3cff */
[----:B------:R-:W-:Y:S01]  /*05b0*/  @P1 LOP3.LUT R4, R4, R23, RZ, 0x3c, !PT ;  /* 0x0000001704041212 */ /* 0x000fe200078e3cff */
[----:B------:R-:W4:Y:S04]  /*05c0*/  @P3 LDG.E R25, desc[UR4][R8.64+0x48] ;  /* 0x0000480408193981 */ /* 0x000f28000c1e1900 */
[----:B------:R-:W4:Y:S01]  /*05d0*/  @P3 LDG.E R23, desc[UR4][R8.64+0x40] ;  /* 0x0000400408173981 */ /* 0x000f22000c1e1900 */
[----:B------:R-:W-:Y:S02]  /*05e0*/  LOP3.LUT P0, RZ, R24, 0x80, RZ, 0xc0, !PT ;  /* 0x0000008018ff7812 */ /* 0x000fe4000780c0ff */
[----:B--2---:R-:W-:-:S02]  /*05f0*/  @P2 LOP3.LUT R5, R5, R18, RZ, 0x3c, !PT ;  /* 0x0000001205052212 */ /* 0x004fc400078e3cff */
[----:B------:R-:W2:Y:S01]  /*0600*/  @P4 LDG.E R18, desc[UR4][R8.64+0x58] ;  /* 0x0000580408124981 */ /* 0x000ea2000c1e1900 */
[----:B---3--:R-:W-:-:S03]  /*0610*/  @P4 LOP3.LUT R3, R3, R22, RZ, 0x3c, !PT ;  /* 0x0000001603034212 */ /* 0x008fc600078e3cff */
[----:B------:R-:W3:Y:S01]  /*0620*/  @P5 LDG.E R22, desc[UR4][R8.64+0x74] ;  /* 0x0000740408165981 */ /* 0x000ee2000c1e1900 */
[----:B----4-:R-:W-:-:S03]  /*0630*/  @P3 LOP3.LUT R5, R5, R20, RZ, 0x3c, !PT ;  /* 0x0000001405053212 */ /* 0x010fc600078e3cff */
[----:B------:R-:W4:Y:S01]  /*0640*/  @P5 LDG.E R20, desc[UR4][R8.64+0x6c] ;  /* 0x00006c0408145981 */ /* 0x000f22000c1e1900 */
[----:B------:R-:W-:-:S03]  /*0650*/  @P6 LOP3.LUT R13, R13, R26, RZ, 0x3c, !PT ;  /* 0x0000001a0d0d6212 */ /* 0x000fc600078e3cff */
        /* <DEDUP_REMOVED lines=9> */
[----:B--2---:R-:W-:-:S03]  /*06f0*/  @P4 LOP3.LUT R5, R5, R18, RZ, 0x3c, !PT ;  /* 0x0000001205054212 */ /* 0x004fc600078e3cff */
        /* <DEDUP_REMOVED lines=15> */
[----:B--2---:R-:W-:-:S04]  /*07f0*/  @P6 LOP3.LUT R5, R5, R18, RZ, 0x3c, !PT ;  /* 0x0000001205056212 */ /* 0x004fc800078e3cff */
[----:B---3--:R-:W-:Y:S02]  /*0800*/  @P0 LOP3.LUT R5, R5, R22, RZ, 0x3c, !PT ;  /* 0x0000001605050212 */ /* 0x008fe400078e3cff */
[----:B----4-:R-:W-:-:S04]  /*0810*/  @P6 LOP3.LUT R3, R3, R20, RZ, 0x3c, !PT ;  /* 0x0000001403036212 */ /* 0x010fc800078e3cff */
[----:B------:R-:W-:Y:S02]  /*0820*/  @P0 LOP3.LUT R3, R3, R26, RZ, 0x3c, !PT ;  /* 0x0000001a03030212 */ /* 0x000fe400078e3cff */
[----:B------:R-:W-:Y:S02]  /*0830*/  @P6 LOP3.LUT R2, R2, R21, RZ, 0x3c, !PT ;  /* 0x0000001502026212 */ /* 0x000fe400078e3cff */
[----:B------:R-:W-:Y:S02]  /*0840*/  @P6 LOP3.LUT R4, R4, R19, RZ, 0x3c, !PT ;  /* 0x0000001304046212 */ /* 0x000fe400078e3cff */
[----:B------:R-:W-:Y:S02]  /*0850*/  @P0 LOP3.LUT R2, R2, R25, RZ, 0x3c, !PT ;  /* 0x0000001902020212 */ /* 0x000fe400078e3cff */
[----:B------:R-:W-:Y:S02]  /*0860*/  @P0 LOP3.LUT R4, R4, R23, RZ, 0x3c, !PT ;  /* 0x0000001704040212 */ /* 0x000fe400078e3cff */
[----:B------:R-:W-:-:S13]  /*0870*/  R2P PR, R24.B1, 0x7f ;  /* 0x0000007f18007804 */ /* 0x000fda0000001000 */
[----:B------:R-:W2:Y:S04]  /*0880*/  @P0 LDG.E R18, desc[UR4][R8.64+0xa0] ;  /* 0x0000a00408120981 */ /* 0x000ea8000c1e1900 */
[----:B------:R-:W3:Y:S04]  /*0890*/  @P1 LDG.E R20, desc[UR4][R8.64+0xb4] ;  /* 0x0000b40408141981 */ /* 0x000ee8000c1e1900 */
[----:B------:R-:W4:Y:S04]  /*08a0*/  @P2 LDG.E R26, desc[UR4][R8.64+0xc8] ;  /* 0x0000c804081a2981 */ /* 0x000f28000c1e1900 */
[----:B------:R-:W4:Y:S04]  /*08b0*/  @P3 LDG.E R28, desc[UR4][R8.64+0xdc] ;  /* 0x0000dc04081c3981 */ /* 0x000f28000c1e1900 */
[----:B------:R-:W4:Y:S04]  /*08c0*/  @P0 LDG.E R19, desc[UR4][R8.64+0xa4] ;  /* 0x0000a40408130981 */ /* 0x000f28000c1e1900 */
[----:B------:R-:W4:Y:S04]  /*08d0*/  @P0 LDG.E R22, desc[UR4][R8.64+0xb0] ;  /* 0x0000b00408160981 */ /* 0x000f28000c1e1900 */
[----:B------:R-:W4:Y:S04]  /*08e0*/  @P4 LDG.E R25, desc[UR4][R8.64+0xf0] ;  /* 0x0000f00408194981 */ /* 0x000f28000c1e1900 */
[----:B------:R-:W4:Y:S04]  /*08f0*/  @P0 LDG.E R21, desc[UR4][R8.64+0xac] ;  /* 0x0000ac0408150981 */ /* 0x000f28000c1e1900 */
[----:B------:R-:W4:Y:S01]  /*0900*/  @P1 LDG.E R23, desc[UR4][R8.64+0xb8] ;  /* 0x0000b80408171981 */ /* 0x000f22000c1e1900 */
[----:B--2---:R-:W-:-:S03]  /*0910*/  @P0 LOP3.LUT R13, R13, R18, RZ, 0x3c, !PT ;  /* 0x000000120d0d0212 */ /* 0x004fc600078e3cff */
[----:B------:R-:W2:Y:S01]  /*0920*/  @P1 LDG.E R18, desc[UR4][R8.64+0xbc] ;  /* 0x0000bc0408121981 */ /* 0x000ea2000c1e1900 */
[----:B---3--:R-:W-:-:S03]  /*0930*/  @P1 LOP3.LUT R13, R13, R20, RZ, 0x3c, !PT ;  /* 0x000000140d0d1212 */ /* 0x008fc600078e3cff */
[----:B------:R-:W3:Y:S01]  /*0940*/  @P0 LDG.E R20, desc[UR4][R8.64+0xa8] ;  /* 0x0000a80408140981 */ /* 0x000ee2000c1e1900 */
[----:B----4-:R-:W-:-:S03]  /*0950*/  @P2 LOP3.LUT R13, R13, R26, RZ, 0x3c, !PT ;  /* 0x0000001a0d0d2212 */ /* 0x010fc600078e3cff */
[----:B------:R-:W4:Y:S01]  /*0960*/  @P5 LDG.E R26, desc[UR4][R8.64+0x104] ;  /* 0x00010404081a5981 */ /* 0x000f22000c1e1900 */
[----:B------:R-:W-:Y:S02]  /*0970*/  @P3 LOP3.LUT R13, R13, R28, RZ, 0x3c, !PT ;  /* 0x0000001c0d0d3212 */ /* 0x000fe400078e3cff */
[----:B------:R-:W-:Y:S02]  /*0980*/  @P0 LOP3.LUT R4, R4, R19, RZ, 0x3c, !PT ;  /* 0x0000001304040212 */ /* 0x000fe400078e3cff */
        /* <DEDUP_REMOVED lines=9> */
[----:B---3--:R-:W-:-:S03]  /*0a20*/  @P0 LOP3.LUT R5, R5, R20, RZ, 0x3c, !PT ;  /* 0x0000001405050212 */ /* 0x008fc600078e3cff */
[----:B------:R-:W3:Y:S01]  /*0a30*/  @P1 LDG.E R20, desc[UR4][R8.64+0xc4] ;  /* 0x0000c40408141981 */ /* 0x000ee2000c1e1900 */
[----:B--2---:R-:W-:-:S03]  /*0a40*/  @P1 LOP3.LUT R5, R5, R18, RZ, 0x3c, !PT ;  /* 0x0000001205051212 */ /* 0x004fc600078e3cff */
[----:B------:R-:W2:Y:S01]  /*0a50*/  @P3 LDG.E R18, desc[UR4][R8.64+0xe4] ;  /* 0x0000e40408123981 */ /* 0x000ea2000c1e1900 */
[----:B------:R-:W-:Y:S02]  /*0a60*/  LOP3.LUT P0, RZ, R24, 0x8000, RZ, 0xc0, !PT ;  /* 0x0000800018ff7812 */ /* 0x000fe4000780c0ff */
[----:B----4-:R-:W-:Y:S01]  /*0a70*/  @P5 LOP3.LUT R13, R13, R26, RZ, 0x3c, !PT ;  /* 0x0000001a0d0d5212 */ /* 0x010fe200078e3cff */
[----:B------:R-:W4:Y:S04]  /*0a80*/  @P2 LDG.E R24, desc[UR4][R8.64+0xd8] ;  /* 0x0000d80408182981 */ /* 0x000f28000c1e1900 */
[----:B------:R-:W4:Y:S01]  /*0a90*/  @P6 LDG.E R26, desc[UR4][R8.64+0x118] ;  /* 0x00011804081a6981 */ /* 0x000f22000c1e1900 */
[----:B------:R-:W-:Y:S02]  /*0aa0*/  @P1 LOP3.LUT R2, R2, R19, RZ, 0x3c, !PT ;  /* 0x0000001302021212 */ /* 0x000fe400078e3cff */
[----:B------:R-:W-:Y:S01]  /*0ab0*/  @P2 LOP3.LUT R5, R5, R22, RZ, 0x3c, !PT ;  /* 0x0000001605052212 */ /* 0x000fe200078e3cff */
[----:B------:R-:W4:Y:S04]  /*0ac0*/  @P3 LDG.E R19, desc[UR4][R8.64+0xe8] ;  /* 0x0000e80408133981 */ /* 0x000f28000c1e1900 */
[----:B------:R-:W4:Y:S01]  /*0ad0*/  @P4 LDG.E R22, desc[UR4][R8.64+0xf8] ;  /* 0x0000f80408164981 */ /* 0x000f22000c1e1900 */
[----:B------:R-:W-:-:S03]  /*0ae0*/  @P2 LOP3.LUT R4, R4, R21, RZ, 0x3c, !PT ;  /* 0x0000001504042212 */ /* 0x000fc600078e3cff */
[----:B------:R-:W4:Y:S01]  /*0af0*/  @P4 LDG.E R21, desc[UR4][R8.64+0xf4] ;  /* 0x0000f40408154981 */ /* 0x000f22000c1e1900 */
[----:B------:R-:W-:-:S03]  /*0b00*/  @P2 LOP3.LUT R2, R2, R23, RZ, 0x3c, !PT ;  /* 0x0000001702022212 */ /* 0x000fc600078e3cff */
[----:B------:R-:W4:Y:S01]  /*0b10*/  @P4 LDG.E R23, desc[UR4][R8.64+0xfc] ;  /* 0x0000fc0408174981 */ /* 0x000f22000c1e1900 */
[----:B------:R-:W-:-:S03]  /*0b20*/  @P3 LOP3.LUT R4, R4, R25, RZ, 0x3c, !PT ;  /* 0x0000001904043212 */ /* 0x000fc600078e3cff */
[----:B------:R-:W4:Y:S04]  /*0b30*/  @P5 LDG.E R25, desc[UR4][R8.64+0x108] ;  /* 0x0001080408195981 */ /* 0x000f28000c1e1900 */
[----:B------:R-:W4:Y:S01]  /*0b40*/  @P0 LDG.E R27, desc[UR4][R8.64+0x138] ;  /* 0x00013804081b0981 */ /* 0x000f22000c1e1900 */
[----:B---3--:R-:W-:-:S03]  /*0b50*/  @P1 LOP3.LUT R3, R3, R20, RZ, 0x3c, !PT ;  /* 0x0000001403031212 */ /* 0x008fc600078e3cff */
[----:B------:R-:W3:Y:S01]  /*0b60*/  @P3 LDG.E R20, desc[UR4][R8.64+0xec] ;  /* 0x0000ec0408143981 */ /* 0x000ee2000c1e1900 */
[----:B--2---:R-:W-:-:S03]  /*0b70*/  @P3 LOP3.LUT R5, R5, R18, RZ, 0x3c, !PT ;  /* 0x0000001205053212 */ /* 0x004fc600078e3cff */
[----:B------:R-:W2:Y:S01]  /*0b80*/  @P5 LDG.E R18, desc[UR4][R8.64+0x10c] ;  /* 0x00010c0408125981 */ /* 0x000ea2000c1e1900 */
        /* <DEDUP_REMOVED lines=22> */
[----:B------:R-:W-:-:S05]  /*0cf0*/  VIADD R17, R17, 0x10 ;  /* 0x0000001011117836 */ /* 0x000fca0000000000 */
[----:B------:R-:W-:Y:S02]  /*0d00*/  ISETP.NE.AND P1, PT, R17, 0x20, PT ;  /* 0x000000201100780c */ /* 0x000fe40003f25270 */
[----:B------:R-:W-:Y:S02]  /*0d10*/  @P5 LOP3.LUT R2, R2, R19, RZ, 0x3c, !PT ;  /* 0x0000001302025212 */ /* 0x000fe400078e3cff */
[----:B------:R-:W-:Y:S02]  /*0d20*/  @P6 LOP3.LUT R4, R4, R21, RZ, 0x3c, !PT ;  /* 0x0000001504046212 */ /* 0x000fe400078e3cff */
[----:B------:R-:W-:Y:S02]  /*0d30*/  @P6 LOP3.LUT R5, R5, R22, RZ, 0x3c, !PT ;  /* 0x0000001605056212 */ /* 0x000fe400078e3cff */
[----:B------:R-:W-:Y:S02]  /*0d40*/  @P6 LOP3.LUT R2, R2, R23, RZ, 0x3c, !PT ;  /* 0x0000001702026212 */ /* 0x000fe400078e3cff */
[----:B------:R-:W-:-:S02]  /*0d50*/  @P0 LOP3.LUT R4, R4, R25, RZ, 0x3c, !PT ;  /* 0x0000001904040212 */ /* 0x000fc400078e3cff */
[----:B------:R-:W-:Y:S02]  /*0d60*/  @P0 LOP3.LUT R2, R2, R27, RZ, 0x3c, !PT ;  /* 0x0000001b02020212 */ /* 0x000fe400078e3cff */
[----:B---3--:R-:W-:-:S04]  /*0d70*/  @P5 LOP3.LUT R3, R3, R20, RZ, 0x3c, !PT ;  /* 0x0000001403035212 */ /* 0x008fc800078e3cff */
[----:B--2---:R-:W-:Y:S02]  /*0d80*/  @P6 LOP3.LUT R3, R3, R18, RZ, 0x3c, !PT ;  /* 0x0000001203036212 */ /* 0x004fe400078e3cff */
[----:B----4-:R-:W-:Y:S02]  /*0d90*/  @P0 LOP3.LUT R5, R5, R24, RZ, 0x3c, !PT ;  /* 0x0000001805050212 */ /* 0x010fe400078e3cff */
[----:B------:R-:W-:Y:S01]  /*0da0*/  @P0 LOP3.LUT R3, R3, R26, RZ, 0x3c, !PT ;  /* 0x0000001a03030212 */ /* 0x000fe200078e3cff */
[----:B------:R-:W-:Y:S06]  /*0db0*/  @P1 BRA `(.L_x_43) ;  /* 0xfffffff400481947 */ /* 0x000fec000383ffff */
[----:B------:R-:W-:-:S05]  /*0dc0*/  VIADD R15, R15, 0x1 ;  /* 0x000000010f0f7836 */ /* 0x000fca0000000000 */
[----:B------:R-:W-:-:S13]  /*0dd0*/  ISETP.NE.AND P0, PT, R15, 0x5, PT ;  /* 0x000000050f00780c */ /* 0x000fda0003f05270 */
[----:B------:R-:W-:Y:S05]  /*0de0*/  @P0 BRA `(.L_x_44) ;  /* 0xfffffff400240947 */ /* 0x000fea000383ffff */
[----:B------:R-:W0:Y:S01]  /*0df0*/  LDC.64 R8, c[0x0][0x380] ;  /* 0x0000e000ff087b82 */ /* 0x000e220000000a00 */
[----:B------:R-:W-:Y:S01]  /*0e00*/  VIADD R12, R12, 0x1 ;  /* 0x000000010c0c7836 */ /* 0x000fe20000000000 */
[----:B------:R-:W-:-:S04]  /*0e10*/  LOP3.LUT R15, R0, 0x3, RZ, 0xc0, !PT ;  /* 0x00000003000f7812 */ /* 0x000fc800078ec0ff */
[----:B------:R-:W-:Y:S01]  /*0e20*/  ISETP.GE.U32.AND P0, PT, R12, R15, PT ;  /* 0x0000000f0c00720c */ /* 0x000fe20003f06070 */
[----:B0-----:R-:W-:-:S05]  /*0e30*/  IMAD.WIDE.U32 R8, R14, 0x30, R8 ;  /* 0x000000300e087825 */ /* 0x001fca00078e0008 */
[----:B------:R0:W-:Y:S04]  /*0e40*/  STG.E.64 desc[UR4][R8.64+0x8], R4 ;  /* 0x0000080408007986 */ /* 0x0001e8000c101b04 */
[----:B------:R0:W-:Y:S04]  /*0e50*/  STG.E.64 desc[UR4][R8.64+0x10], R2 ;  /* 0x0000100208007986 */ /* 0x0001e8000c101b04 */
[----:B------:R0:W-:Y:S01]  /*0e60*/  STG.E desc[UR4][R8.64+0x4], R13 ;  /* 0x0000040d08007986 */ /* 0x0001e2000c101904 */
[----:B------:R-:W-:Y:S05]  /*0e70*/  @!P0 BRA `(.L_x_45) ;  /* 0xfffffff000f08947 */ /* 0x000fea000383ffff */
.L_x_42:
[----:B------:R-:W-:Y:S05]  /*0e80*/  BSYNC.RECONVERGENT B1 ;  /* 0x0000000000017941 */ /* 0x000fea0003800200 */
.L_x_41:
[----:B------:R-:W-:Y:S01]  /*0e90*/  ISETP.GT.U32.AND P0, PT, R0, 0x3, PT ;  /* 0x000000030000780c */ /* 0x000fe20003f04070 */
[----:B------:R-:W-:Y:S01]  /*0ea0*/  VIADD R10, R10, 0x1 ;  /* 0x000000010a0a7836 */ /* 0x000fe20000000000 */
[--C-:B------:R-:W-:Y:S02]  /*0eb0*/  SHF.R.U64 R0, R0, 0x2, R11.reuse ;  /* 0x0000000200007819 */ /* 0x100fe4000000120b */
[----:B------:R-:W-:Y:S02]  /*0ec0*/  ISETP.GT.U32.AND.EX P0, PT, R11, RZ, PT, P0 ;  /* 0x000000ff0b00720c */ /* 0x000fe40003f04100 */
[----:B------:R-:W-:-:S11]  /*0ed0*/  SHF.R.U32.HI R11, RZ, 0x2, R11 ;  /* 0x00000002ff0b7819 */ /* 0x000fd6000001160b */
[----:B------:R-:W-:Y:S05]  /*0ee0*/  @P0 BRA `(.L_x_46) ;  /* 0xfffffff000b40947 */ /* 0x000fea000383ffff */
.L_x_40:
[----:B------:R-:W-:Y:S05]  /*0ef0*/  BSYNC.RECONVERGENT B0 ;  /* 0x0000000000007941 */ /* 0x000fea0003800200 */
.L_x_39:
[----:B0-----:R-:W0:Y:S01]  /*0f00*/  S2R R5, SR_TID.X ;  /* 0x0000000000057919 */ /* 0x001e220000002100 */
[----:B------:R-:W0:Y:S02]  /*0f10*/  LDC.64 R2, c[0x0][0x380] ;  /* 0x0000e000ff027b82 */ /* 0x000e240000000a00 */
[----:B0-----:R-:W-:-:S05]  /*0f20*/  IMAD.WIDE.U32 R2, R5, 0x30, R2 ;  /* 0x0000003005027825 */ /* 0x001fca00078e0002 */
[----:B------:R-:W-:Y:S04]  /*0f30*/  STG.E.64 desc[UR4][R2.64+0x18], RZ ;  /* 0x000018ff02007986 */ /* 0x000fe8000c101b04 */
[----:B------:R-:W-:Y:S04]  /*0f40*/  STG.E desc[UR4][R2.64+0x20], RZ ;  /* 0x000020ff02007986 */ /* 0x000fe8000c101904 */
[----:B------:R-:W-:Y:S01]  /*0f50*/  STG.E.64 desc[UR4][R2.64+0x28], RZ ;  /* 0x000028ff02007986 */ /* 0x000fe2000c101b04 */
[----:B------:R-:W-:Y:S05]  /*0f60*/  EXIT ;  /* 0x000000000000794d */ /* 0x000fea0003800000 */
.L_x_47:
        /* <DEDUP_REMOVED lines=9> */
.L_x_49:


//--------------------- .nv.global.init           --------------------------
	.section	.nv.global.init,"aw",@progbits
	.align	4
.nv.global.init:
	.type		mrg32k3aM1SubSeq,@object
	.size		mrg32k3aM1SubSeq,(mrg32k3aM2SubSeq - mrg32k3aM1SubSeq)
mrg32k3aM1SubSeq:
        /*0000*/ 	.byte	0x0b, 0xcc, 0xee, 0x04, 0x73, 0x29, 0x8b, 0x6f, 0xf6, 0x53, 0x03, 0xf6, 0x23, 0xf6, 0xea, 0xda
        /* <DEDUP_REMOVED lines=125> */
	.type		mrg32k3aM2SubSeq,@object
	.size		mrg32k3aM2SubSeq,(mrg32k3aM1 - mrg32k3aM2SubSeq)
mrg32k3aM2SubSeq:
        /* <DEDUP_REMOVED lines=126> */
	.type		mrg32k3aM1,@object
	.size		mrg32k3aM1,(mrg32k3aM1Seq - mrg32k3aM1)
mrg32k3aM1:
        /* <DEDUP_REMOVED lines=144> */
	.type		mrg32k3aM1Seq,@object
	.size		mrg32k3aM1Seq,(mrg32k3aM2 - mrg32k3aM1Seq)
mrg32k3aM1Seq:
        /* <DEDUP_REMOVED lines=144> */
	.type		mrg32k3aM2,@object
	.size		mrg32k3aM2,(mrg32k3aM2Seq - mrg32k3aM2)
mrg32k3aM2:
        /* <DEDUP_REMOVED lines=144> */
	.type		mrg32k3aM2Seq,@object
	.size		mrg32k3aM2Seq,(precalc_xorwow_matrix - mrg32k3aM2Seq)
mrg32k3aM2Seq:
        /* <DEDUP_REMOVED lines=144> */
	.type		precalc_xorwow_matrix,@object
	.size		precalc_xorwow_matrix,(precalc_xorwow_offset_matrix - precalc_xorwow_matrix)
precalc_xorwow_matrix:
        /* <DEDUP_REMOVED lines=6400> */
	.type		precalc_xorwow_offset_matrix,@object
	.size		precalc_xorwow_offset_matrix,(.L_1 - precalc_xorwow_offset_matrix)
precalc_xorwow_offset_matrix:
        /* <DEDUP_REMOVED lines=6400> */
.L_1:


//--------------------- .nv.shared.reserved.0     --------------------------
	.section	.nv.shared.reserved.0,"aw",@nobits
	.weak		__nv_reservedSMEM_offset_0_alias
	.size		__nv_reservedSMEM_offset_0_alias, 0, 64
	.other		__nv_reservedSMEM_offset_0_alias,@"STO_CUDA_RESERVED_SHARED STV_DEFAULT"
__nv_reservedSMEM_offset_0_alias:
	.zero		0
	.zero		64


//--------------------- .nv.constant0._Z6kernelPiS_S_S_iiiP17curandStateXORWOW --------------------------
	.section	.nv.constant0._Z6kernelPiS_S_S_iiiP17curandStateXORWOW,"a",@progbits
	.sectionflags	@""
	.align	4
.nv.constant0._Z6kernelPiS_S_S_iiiP17curandStateXORWOW:
	.zero		952


//--------------------- .nv.constant0._Z12setup_curandP17curandStateXORWOWmii --------------------------
	.section	.nv.constant0._Z12setup_curandP17curandStateXORWOWmii,"a",@progbits
	.sectionflags	@""
	.align	4
.nv.constant0._Z12setup_curandP17curandStateXORWOWmii:
	.zero		920


//--------------------- SYMBOLS --------------------------

	.type		.nv.reservedSmem.offset0,@object
	.size		.nv.reservedSmem.offset0,0x4
